def matmul_kernel(
    a_ptr,
    b_ptr,
    c_ptr,
    M,
    N,
    K,
    stride_am,
    stride_ak,
    stride_bk,
    stride_bn,
    stride_cm,
    stride_cn,
    BLOCK_M: tl.constexpr,
    BLOCK_N: tl.constexpr,
    BLOCK_K: tl.constexpr,
    GROUP_M: tl.constexpr,
):
    pid = tl.program_id(axis=0)
    num_pid_m = tl.cdiv(M, BLOCK_M)
    num_pid_n = tl.cdiv(N, BLOCK_N)
    num_pid_in_group = GROUP_M * num_pid_n
    group_id = pid // num_pid_in_group
    first_pid_m = group_id * GROUP_M
    group_size_m = min(num_pid_m - first_pid_m, GROUP_M)
    pid_m = first_pid_m + ((pid % num_pid_in_group) % group_size_m)
    pid_n = (pid % num_pid_in_group) // group_size_m

    offs_am = (pid_m * BLOCK_M + tl.arange(0, BLOCK_M)) % M
    offs_bn = (pid_n * BLOCK_N + tl.arange(0, BLOCK_N)) % N
    offs_k = tl.arange(0, BLOCK_K)
    a_ptrs = a_ptr + offs_am[:, None] * stride_am + offs_k[None, :] * stride_ak
    b_ptrs = b_ptr + offs_k[:, None] * stride_bk + offs_bn[None, :] * stride_bn

    acc = tl.zeros((BLOCK_M, BLOCK_N), dtype=tl.float32)
    for kk in range(0, tl.cdiv(K, BLOCK_K)):
        a = tl.load(a_ptrs, mask=offs_k[None, :] < K - kk * BLOCK_K, other=0.0)
        b = tl.load(b_ptrs, mask=offs_k[:, None] < K - kk * BLOCK_K, other=0.0)
        acc = tl.dot(a, b, acc)
        a_ptrs += BLOCK_K * stride_ak
        b_ptrs += BLOCK_K * stride_bk

    c = acc.to(c_ptr.dtype.element_ty)
    offs_cm = pid_m * BLOCK_M + tl.arange(0, BLOCK_M)
    offs_cn = pid_n * BLOCK_N + tl.arange(0, BLOCK_N)
    c_ptrs = c_ptr + offs_cm[:, None] * stride_cm + offs_cn[None, :] * stride_cn
    mask = (offs_cm[:, None] < M) & (offs_cn[None, :] < N)
    tl.store(c_ptrs, c, mask=mask)

# config = {"BLOCK_K": 16, "BLOCK_M": 256, "BLOCK_N": 16, "GROUP_M": 8, "arch": "sm_100", "dtype": "fp16", "num_ctas": 1, "num_stages": 3, "num_warps": 4}
# arch = sm_100


// ===== COMPILED SASS (sm_100a) =====

	.target	sm_100a

	.elftype	@"ET_EXEC"


//--------------------- .note.nv.tkinfo           --------------------------
	.section	.note.nv.tkinfo,"",@"SHT_NOTE"
	.sectionflags	@"SHF_NOTE_NV_TKINFO"
	.tkinfo
        /*0018*/ 	.word	0x00000081
        /*0030*/ 	.string	""
        /*0030*/ 	.string	"ptxas-blackwell"
        /*0030*/ 	.string	"Cuda compilation tools, release 12.9, V12.9.86"
        /*0030*/ 	.string	"Build cuda_12.9.r12.9/compiler.36037853_0"
        /*0030*/ 	.string	"-v  -suppress-debug-info  -lineinfo  -arch sm_100a "



//--------------------- .note.nv.cuver            --------------------------
	.section	.note.nv.cuver,"",@"SHT_NOTE"
	.sectionflags	@"SHF_NOTE_NV_CUVER"
        /*0018*/ 	.short	0x0001
        /*001a*/ 	.short	0x0064
        /*001c*/ 	.short	0x0001
        /*001e*/ 	.short	0x0000
        /*0020*/ 	.short	0x0001
        /*0022*/ 	.short	0x0000


//--------------------- .nv.info                  --------------------------
	.section	.nv.info,"",@"SHT_CUDA_INFO"
	.align	4


	//----- nvinfo : EIATTR_REGCOUNT
	.align		4
        /*0000*/ 	.byte	0x04, 0x2f
        /*0002*/ 	.short	(.L_4 - .L_3)
	.align		4
.L_3:
        /*0004*/ 	.word	index@(matmul_kernel)
        /*0008*/ 	.word	0x0000007f


	//----- nvinfo : EIATTR_FRAME_SIZE
	.align		4
.L_4:
        /*000c*/ 	.byte	0x04, 0x11
        /*000e*/ 	.short	(.L_6 - .L_5)
	.align		4
.L_5:
        /*0010*/ 	.word	index@($__internal_2_$__cuda_sm10x_tcgen05_guardrail_trap_unallocated_columns_being_dealloced)
        /*0014*/ 	.word	0x00000000


	//----- nvinfo : EIATTR_FRAME_SIZE
	.align		4
.L_6:
        /*0018*/ 	.byte	0x04, 0x11
        /*001a*/ 	.short	(.L_8 - .L_7)
	.align		4
.L_7:
        /*001c*/ 	.word	index@($__internal_1_$__cuda_sm10x_tcgen05_guardrail_trap_phase_invalid_during_alloc)
        /*0020*/ 	.word	0x00000000


	//----- nvinfo : EIATTR_FRAME_SIZE
	.align		4
.L_8:
        /*0024*/ 	.byte	0x04, 0x11
        /*0026*/ 	.short	(.L_10 - .L_9)
	.align		4
.L_9:
        /*0028*/ 	.word	index@($__internal_0_$__cuda_sm10x_tcgen05_guardrail_trap_col_being_dealloced_not_returned_by_alloc)
        /*002c*/ 	.word	0x00000000


	//----- nvinfo : EIATTR_FRAME_SIZE
	.align		4
.L_10:
        /*0030*/ 	.byte	0x04, 0x11
        /*0032*/ 	.short	(.L_12 - .L_11)
	.align		4
.L_11:
        /*0034*/ 	.word	index@(matmul_kernel)
        /*0038*/ 	.word	0x00000000


	//----- nvinfo : EIATTR_MIN_STACK_SIZE
	.align		4
.L_12:
        /*003c*/ 	.byte	0x04, 0x12
        /*003e*/ 	.short	(.L_14 - .L_13)
	.align		4
.L_13:
        /*0040*/ 	.word	index@(matmul_kernel)
        /*0044*/ 	.word	0x00000000
.L_14:


//--------------------- .nv.info.matmul_kernel    --------------------------
	.section	.nv.info.matmul_kernel,"",@"SHT_CUDA_INFO"
	.sectionflags	@""
	.align	4


	//----- nvinfo : EIATTR_CUDA_API_VERSION
	.align		4
        /*0000*/ 	.byte	0x04, 0x37
        /*0002*/ 	.short	(.L_16 - .L_15)
.L_15:
        /*0004*/ 	.word	0x00000081


	//----- nvinfo : EIATTR_KPARAM_INFO
	.align		4
.L_16:
        /*0008*/ 	.byte	0x04, 0x17
        /*000a*/ 	.short	(.L_18 - .L_17)
.L_17:
        /*000c*/ 	.word	0x00000000
        /*0010*/ 	.short	0x000d
        /*0012*/ 	.short	0x0048
        /*0014*/ 	.byte	0x00, 0xf4, 0x21, 0x00


	//----- nvinfo : EIATTR_KPARAM_INFO
	.align		4
.L_18:
        /*0018*/ 	.byte	0x04, 0x17
        /*001a*/ 	.short	(.L_20 - .L_19)
.L_19:
        /*001c*/ 	.word	0x00000000
        /*0020*/ 	.short	0x000c
        /*0022*/ 	.short	0x0040
        /*0024*/ 	.byte	0x00, 0xf4, 0x21, 0x00


	//----- nvinfo : EIATTR_KPARAM_INFO
	.align		4
.L_20:
        /*0028*/ 	.byte	0x04, 0x17
        /*002a*/ 	.short	(.L_22 - .L_21)
.L_21:
        /*002c*/ 	.word	0x00000000
        /*0030*/ 	.short	0x000b
        /*0032*/ 	.short	0x0038
        /*0034*/ 	.byte	0x00, 0xf0, 0x11, 0x00


	//----- nvinfo : EIATTR_KPARAM_INFO
	.align		4
.L_22:
        /*0038*/ 	.byte	0x04, 0x17
        /*003a*/ 	.short	(.L_24 - .L_23)
.L_23:
        /*003c*/ 	.word	0x00000000
        /*0040*/ 	.short	0x000a
        /*0042*/ 	.short	0x0034
        /*0044*/ 	.byte	0x00, 0xf0, 0x11, 0x00


	//----- nvinfo : EIATTR_KPARAM_INFO
	.align		4
.L_24:
        /*0048*/ 	.byte	0x04, 0x17
        /*004a*/ 	.short	(.L_26 - .L_25)
.L_25:
        /*004c*/ 	.word	0x00000000
        /*0050*/ 	.short	0x0009
        /*0052*/ 	.short	0x0030
        /*0054*/ 	.byte	0x00, 0xf0, 0x11, 0x00


	//----- nvinfo : EIATTR_KPARAM_INFO
	.align		4
.L_26:
        /*0058*/ 	.byte	0x04, 0x17
        /*005a*/ 	.short	(.L_28 - .L_27)
.L_27:
        /*005c*/ 	.word	0x00000000
        /*0060*/ 	.short	0x0008
        /*0062*/ 	.short	0x002c
        /*0064*/ 	.byte	0x00, 0xf0, 0x11, 0x00


	//----- nvinfo : EIATTR_KPARAM_INFO
	.align		4
.L_28:
        /*0068*/ 	.byte	0x04, 0x17
        /*006a*/ 	.short	(.L_30 - .L_29)
.L_29:
        /*006c*/ 	.word	0x00000000
        /*0070*/ 	.short	0x0007
        /*0072*/ 	.short	0x0028
        /*0074*/ 	.byte	0x00, 0xf0, 0x11, 0x00


	//----- nvinfo : EIATTR_KPARAM_INFO
	.align		4
.L_30:
        /*0078*/ 	.byte	0x04, 0x17
        /*007a*/ 	.short	(.L_32 - .L_31)
.L_31:
        /*007c*/ 	.word	0x00000000
        /*0080*/ 	.short	0x0006
        /*0082*/ 	.short	0x0024
        /*0084*/ 	.byte	0x00, 0xf0, 0x11, 0x00


	//----- nvinfo : EIATTR_KPARAM_INFO
	.align		4
.L_32:
        /*0088*/ 	.byte	0x04, 0x17
        /*008a*/ 	.short	(.L_34 - .L_33)
.L_33:
        /*008c*/ 	.word	0x00000000
        /*0090*/ 	.short	0x0005
        /*0092*/ 	.short	0x0020
        /*0094*/ 	.byte	0x00, 0xf0, 0x11, 0x00


	//----- nvinfo : EIATTR_KPARAM_INFO
	.align		4
.L_34:
        /*0098*/ 	.byte	0x04, 0x17
        /*009a*/ 	.short	(.L_36 - .L_35)
.L_35:
        /*009c*/ 	.word	0x00000000
        /*00a0*/ 	.short	0x0004
        /*00a2*/ 	.short	0x001c
        /*00a4*/ 	.byte	0x00, 0xf0, 0x11, 0x00


	//----- nvinfo : EIATTR_KPARAM_INFO
	.align		4
.L_36:
        /*00a8*/ 	.byte	0x04, 0x17
        /*00aa*/ 	.short	(.L_38 - .L_37)
.L_37:
        /*00ac*/ 	.word	0x00000000
        /*00b0*/ 	.short	0x0003
        /*00b2*/ 	.short	0x0018
        /*00b4*/ 	.byte	0x00, 0xf0, 0x11, 0x00


	//----- nvinfo : EIATTR_KPARAM_INFO
	.align		4
.L_38:
        /*00b8*/ 	.byte	0x04, 0x17
        /*00ba*/ 	.short	(.L_40 - .L_39)
.L_39:
        /*00bc*/ 	.word	0x00000000
        /*00c0*/ 	.short	0x0002
        /*00c2*/ 	.short	0x0010
        /*00c4*/ 	.byte	0x00, 0xf4, 0x21, 0x00


	//----- nvinfo : EIATTR_KPARAM_INFO
	.align		4
.L_40:
        /*00c8*/ 	.byte	0x04, 0x17
        /*00ca*/ 	.short	(.L_42 - .L_41)
.L_41:
        /*00cc*/ 	.word	0x00000000
        /*00d0*/ 	.short	0x0001
        /*00d2*/ 	.short	0x0008
        /*00d4*/ 	.byte	0x00, 0xf4, 0x21, 0x00


	//----- nvinfo : EIATTR_KPARAM_INFO
	.align		4
.L_42:
        /*00d8*/ 	.byte	0x04, 0x17
        /*00da*/ 	.short	(.L_44 - .L_43)
.L_43:
        /*00dc*/ 	.word	0x00000000
        /*00e0*/ 	.short	0x0000
        /*00e2*/ 	.short	0x0000
        /*00e4*/ 	.byte	0x00, 0xf4, 0x21, 0x00


	//----- nvinfo : EIATTR_AT_ENTRY_FRAGMENTS
	.align		4
.L_44:
        /*00e8*/ 	.byte	0x04, 0x4f
        /*00ea*/ 	.short	(.L_46 - .L_45)


	//   ....[0]....
.L_45:
        /*00ec*/ 	.word	0x00000004


	//----- nvinfo : EIATTR_RESERVED_SMEM_USED
	.align		4
.L_46:
        /*00f0*/ 	.byte	0x01, 0x41
	.zero		2


	//----- nvinfo : EIATTR_SPARSE_MMA_MASK
	.align		4
        /*00f4*/ 	.byte	0x03, 0x50
        /*00f6*/ 	.short	0x0000


	//----- nvinfo : EIATTR_TCGEN05_1CTA_USED
	.align		4
        /*00f8*/ 	.byte	0x01, 0x51
	.zero		2


	//----- nvinfo : EIATTR_MAXREG_COUNT
	.align		4
        /*00fc*/ 	.byte	0x03, 0x1b
        /*00fe*/ 	.short	0x00ff


	//----- nvinfo : EIATTR_NUM_BARRIERS
	.align		4
        /*0100*/ 	.byte	0x02, 0x4c
        /*0102*/ 	.byte	0x01
	.zero		1


	//----- nvinfo : EIATTR_INT_WARP_WIDE_INSTR_OFFSETS
	.align		4
        /*0104*/ 	.byte	0x04, 0x31
        /*0106*/ 	.short	(.L_48 - .L_47)


	//   ....[0]....
.L_47:
        /*0108*/ 	.word	0x00000e60


	//   ....[1]....
        /*010c*/ 	.word	0x00000ea0


	//   ....[2]....
        /*0110*/ 	.word	0x000019b0


	//   ....[3]....
        /*0114*/ 	.word	0x00003b30


	//   ....[4]....
        /*0118*/ 	.word	0x00003b80


	//----- nvinfo : EIATTR_COOP_GROUP_MASK_REGIDS
	.align		4
.L_48:
        /*011c*/ 	.byte	0x04, 0x29
        /*011e*/ 	.short	(.L_50 - .L_49)


	//   ....[0]....
.L_49:
        /*0120*/ 	.word	0xffffffff


	//   ....[1]....
        /*0124*/ 	.word	0xffffffff


	//   ....[2]....
        /*0128*/ 	.word	0xffffffff


	//   ....[3]....
        /*012c*/ 	.word	0xffffffff


	//----- nvinfo : EIATTR_COOP_GROUP_INSTR_OFFSETS
	.align		4
.L_50:
        /*0130*/ 	.byte	0x04, 0x28
        /*0132*/ 	.short	(.L_52 - .L_51)


	//   ....[0]....
.L_51:
        /*0134*/ 	.word	0x00000070


	//   ....[1]....
        /*0138*/ 	.word	0x00000320


	//   ....[2]....
        /*013c*/ 	.word	0x000039d0


	//   ....[3]....
        /*0140*/ 	.word	0x00003c30


	//----- nvinfo : EIATTR_VRC_CTA_INIT_COUNT
	.align		4
.L_52:
        /*0144*/ 	.byte	0x02, 0x4a
        /*0146*/ 	.byte	0x80
	.zero		1


	//----- nvinfo : EIATTR_MBARRIER_INSTR_OFFSETS
	.align		4
        /*0148*/ 	.byte	0x04, 0x39
        /*014a*/ 	.short	(.L_54 - .L_53)


	//   ....[0]....
.L_53:
        /*014c*/ 	.word	0x00001010
        /*0150*/ 	.word	0x000000ff
        /*0154*/ 	.word	0x00000000
        /*0158*/ 	.short	0x0100
        /*015a*/ 	.byte	0x13
	.zero		1


	//   ....[1]....
        /*015c*/ 	.word	0x000019f0
        /*0160*/ 	.word	0x000000ff
        /*0164*/ 	.word	0x00004408
        /*0168*/ 	.short	0x0100
        /*016a*/ 	.byte	0x09
	.zero		1


	//   ....[2]....
        /*016c*/ 	.word	0x000020b0
        /*0170*/ 	.word	0x000000ff
        /*0174*/ 	.word	0x00000000
        /*0178*/ 	.short	0x010a
        /*017a*/ 	.byte	0x13
	.zero		1


	//   ....[3]....
        /*017c*/ 	.word	0x00002d90
        /*0180*/ 	.word	0x000000ff
        /*0184*/ 	.word	0x00000000
        /*0188*/ 	.short	0x010a
        /*018a*/ 	.byte	0x13
	.zero		1


	//   ....[4]....
        /*018c*/ 	.word	0x00002ed0
        /*0190*/ 	.word	0x000000ff
        /*0194*/ 	.word	0x00004400
        /*0198*/ 	.short	0x0108
        /*019a*/ 	.byte	0x09
	.zero		1


	//   ....[5]....
        /*019c*/ 	.word	0x00002f20
        /*01a0*/ 	.word	0x000000ff
        /*01a4*/ 	.word	0x00004408
        /*01a8*/ 	.short	0x0108
        /*01aa*/ 	.byte	0x09
	.zero		1


	//   ....[6]....
        /*01ac*/ 	.word	0x00003c50
        /*01b0*/ 	.word	0x000000ff
        /*01b4*/ 	.word	0x00000000
        /*01b8*/ 	.short	0x010a
        /*01ba*/ 	.byte	0x13
	.zero		1


	//   ....[7]....
        /*01bc*/ 	.word	0x00003c80
        /*01c0*/ 	.word	0x000000ff
        /*01c4*/ 	.word	0x00000000
        /*01c8*/ 	.short	0x010a
        /*01ca*/ 	.byte	0x13
	.zero		1


	//----- nvinfo : EIATTR_NUM_MBARRIERS
	.align		4
.L_54:
        /*01cc*/ 	.byte	0x03, 0x38
        /*01ce*/ 	.short	0x0002


	//----- nvinfo : EIATTR_EXIT_INSTR_OFFSETS
	.align		4
        /*01d0*/ 	.byte	0x04, 0x1c
        /*01d2*/ 	.short	(.L_56 - .L_55)


	//   ....[0]....
.L_55:
        /*01d4*/ 	.word	0x00003c40


	//----- nvinfo : EIATTR_REQNTID
	.align		4
.L_56:
        /*01d8*/ 	.byte	0x04, 0x10
        /*01da*/ 	.short	(.L_58 - .L_57)
.L_57:
        /*01dc*/ 	.word	0x00000080
        /*01e0*/ 	.word	0x00000001
        /*01e4*/ 	.word	0x00000001


	//----- nvinfo : EIATTR_CRS_STACK_SIZE
	.align		4
.L_58:
        /*01e8*/ 	.byte	0x04, 0x1e
        /*01ea*/ 	.short	(.L_60 - .L_59)
.L_59:
        /*01ec*/ 	.word	0x00000000


	//----- nvinfo : EIATTR_CBANK_PARAM_SIZE
	.align		4
.L_60:
        /*01f0*/ 	.byte	0x03, 0x19
        /*01f2*/ 	.short	0x0050


	//----- nvinfo : EIATTR_PARAM_CBANK
	.align		4
        /*01f4*/ 	.byte	0x04, 0x0a
        /*01f6*/ 	.short	(.L_62 - .L_61)
	.align		4
.L_61:
        /*01f8*/ 	.word	index@(.nv.constant0.matmul_kernel)
        /*01fc*/ 	.short	0x0380
        /*01fe*/ 	.short	0x0050


	//----- nvinfo : EIATTR_SW_WAR
	.align		4
.L_62:
        /*0200*/ 	.byte	0x04, 0x36
        /*0202*/ 	.short	(.L_64 - .L_63)
.L_63:
        /*0204*/ 	.word	0x00000008
.L_64:


//--------------------- .nv.compat                --------------------------
	.section	.nv.compat,"",@"SHT_CUDA_COMPAT_INFO"
	.align	4
        /*0000*/ 	.byte	0x02, 0x02, 0x02, 0x00, 0x02, 0x05, 0x05, 0x00, 0x02, 0x03, 0x00, 0x00, 0x02, 0x06, 0x01, 0x00


//--------------------- .nv.callgraph             --------------------------
	.section	.nv.callgraph,"",@"SHT_CUDA_CALLGRAPH"
	.align	4
	.sectionentsize	8
	.align		4
        /*0000*/ 	.word	0x00000000
	.align		4
        /*0004*/ 	.word	0xffffffff
	.align		4
        /*0008*/ 	.word	0x00000000
	.align		4
        /*000c*/ 	.word	0xfffffffe
	.align		4
        /*0010*/ 	.word	0x00000000
	.align		4
        /*0014*/ 	.word	0xfffffffd
	.align		4
        /*0018*/ 	.word	0x00000000
	.align		4
        /*001c*/ 	.word	0xfffffffc


//--------------------- .text.matmul_kernel       --------------------------
	.section	.text.matmul_kernel,"ax",@progbits
	.align	128
        .global         matmul_kernel
        .type           matmul_kernel,@function
        .size           matmul_kernel,(.L_x_20 - matmul_kernel)
        .other          matmul_kernel,@"STO_CUDA_ENTRY STV_DEFAULT"
matmul_kernel:
.text.matmul_kernel:
[----:B------:R-:W0:Y:S01]  /*0000*/  LDC R1, c[0x0][0x37c] ;  /* 0x0000df00ff017b82 */ /* 0x000e220000000800 */
[----:B------:R-:W1:Y:S01]  /*0010*/  S2R R107, SR_TID.X ;  /* 0x00000000006b7919 */ /* 0x000e620000002100 */
[----:B------:R-:W2:Y:S01]  /*0020*/  LDCU.64 UR22, c[0x0][0x358] ;  /* 0x00006b00ff1677ac */ /* 0x000ea20008000a00 */
[----:B-1----:R-:W-:-:S13]  /*0030*/  ISETP.GE.U32.AND P0, PT, R107, 0x20, PT ;  /* 0x000000206b00780c */ /* 0x002fda0003f06070 */
[----:B------:R-:W-:Y:S02]  /*0040*/  VOTEU.ANY UP0, P0 ;  /* 0x0000000000ff7886 */ /* 0x000fe40000000100 */
[----:B0-2---:R-:W-:Y:S05]  /*0050*/  BRA.U UP0, `(.L_x_0) ;  /* 0x0000000100b47547 */ /* 0x005fea000b800000 */
[----:B------:R-:W0:Y:S01]  /*0060*/  S2UR UR6, SR_CgaCtaId ;  /* 0x00000000000679c3 */ /* 0x000e220000008800 */
[----:B------:R-:W-:Y:S01]  /*0070*/  NOP ;  /* 0x0000000000007918 */ /* 0x000fe20000000000 */
[----:B------:R-:W-:Y:S02]  /*0080*/  UMOV UR4, 0x40 ;  /* 0x0000004000047882 */ /* 0x000fe40000000000 */
[----:B0-----:R-:W-:-:S09]  /*0090*/  ULEA UR4, UR6, UR4, 0x18 ;  /* 0x0000000406047291 */ /* 0x001fd2000f8ec0ff */
[----:B------:R-:W0:Y:S01]  /*00a0*/  LDS.U8 R0, [UR4] ;  /* 0x00000004ff007984 */ /* 0x000e220008000000 */
[----:B------:R-:W-:Y:S02]  /*00b0*/  UMOV UR4, 0x400 ;  /* 0x0000040000047882 */ /* 0x000fe40000000000 */
[----:B------:R-:W-:Y:S01]  /*00c0*/  ULEA UR4, UR6, UR4, 0x18 ;  /* 0x0000000406047291 */ /* 0x000fe2000f8ec0ff */
[----:B0-----:R-:W-:-:S13]  /*00d0*/  ISETP.NE.AND P0, PT, R0, RZ, PT ;  /* 0x000000ff0000720c */ /* 0x001fda0003f05270 */
[----:B------:R-:W-:Y:S05]  /*00e0*/  @P0 BRA `(.L_x_1) ;  /* 0x0000000000780947 */ /* 0x000fea0003800000 */
[----:B------:R-:W-:-:S13]  /*00f0*/  ELECT P0, URZ, PT ;  /* 0x0000000000ff782f */ /* 0x000fda0003800000 */
[----:B------:R-:W-:Y:S05]  /*0100*/  @!P0 BRA `(.L_x_2) ;  /* 0x0000000000808947 */ /* 0x000fea0003800000 */
[----:B------:R-:W-:Y:S01]  /*0110*/  UMOV UR5, 0x1 ;  /* 0x0000000100057882 */ /* 0x000fe20000000000 */
[----:B------:R-:W-:-:S04]  /*0120*/  IMAD.MOV.U32 R4, RZ, RZ, 0x1 ;  /* 0x00000001ff047424 */ /* 0x000fc800078e00ff */
[----:B------:R-:W-:Y:S04]  /*0130*/  DEPBAR.LE SB0, 0x36 ;  /* 0x00008d800000791a */ /* 0x000fe80000000000 */
[----:B------:R-:W0:Y:S02]  /*0140*/  UTCATOMSWS.FIND_AND_SET.ALIGN UP1, UR5, UR5 ;  /* 0x00000005000575e3 */ /* 0x000e240008020800 */
[----:B0-----:R-:W-:-:S04]  /*0150*/  PLOP3.LUT P0, PT, PT, PT, UP1, 0x80, 0x8 ;  /* 0x000000000008781c */ /* 0x001fc80003f0f018 */
[----:B------:R-:W-:-:S04]  /*0160*/  SEL R0, RZ, 0xffffffff, !P0 ;  /* 0xffffffffff007807 */ /* 0x000fc80004000000 */
[----:B------:R-:W-:Y:S01]  /*0170*/  ISETP.NE.AND P0, PT, R0, RZ, PT ;  /* 0x000000ff0000720c */ /* 0x000fe20003f05270 */
[----:B------:R-:W-:-:S12]  /*0180*/  IMAD.U32 R0, RZ, RZ, UR5 ;  /* 0x00000005ff007e24 */ /* 0x000fd8000f8e00ff */
[----:B------:R-:W-:Y:S05]  /*0190*/  @P0 BRA `(.L_x_3) ;  /* 0x0000000000240947 */ /* 0x000fea0003800000 */
.L_x_4:
[----:B------:R-:W-:Y:S05]  /*01a0*/  NANOSLEEP 0x64 ;  /* 0x000000640000795d */ /* 0x000fea0003800000 */
[----:B------:R-:W-:-:S05]  /*01b0*/  UMOV UR5, 0x1 ;  /* 0x0000000100057882 */ /* 0x000fca0000000000 */
[----:B------:R-:W-:Y:S04]  /*01c0*/  DEPBAR.LE SB0, 0x36 ;  /* 0x00008d800000791a */ /* 0x000fe80000000000 */
[----:B------:R-:W0:Y:S02]  /*01d0*/  UTCATOMSWS.FIND_AND_SET.ALIGN UP1, UR5, UR5 ;  /* 0x00000005000575e3 */ /* 0x000e240008020800 */
[----:B0-----:R-:W-:-:S04]  /*01e0*/  PLOP3.LUT P0, PT, PT, PT, UP1, 0x80, 0x8 ;  /* 0x000000000008781c */ /* 0x001fc80003f0f018 */
[----:B------:R-:W-:-:S04]  /*01f0*/  SEL R0, RZ, 0xffffffff, !P0 ;  /* 0xffffffffff007807 */ /* 0x000fc80004000000 */
[----:B------:R-:W-:Y:S01]  /*0200*/  ISETP.NE.AND P0, PT, R0, RZ, PT ;  /* 0x000000ff0000720c */ /* 0x000fe20003f05270 */
[----:B------:R-:W-:-:S12]  /*0210*/  IMAD.U32 R0, RZ, RZ, UR5 ;  /* 0x00000005ff007e24 */ /* 0x000fd8000f8e00ff */
[----:B------:R-:W-:Y:S05]  /*0220*/  @!P0 BRA `(.L_x_4) ;  /* 0xfffffffc00dc8947 */ /* 0x000fea000383ffff */
.L_x_3:
[----:B------:R-:W-:Y:S01]  /*0230*/  VIADD R3, R0, 0x10 ;  /* 0x0000001000037836 */ /* 0x000fe20000000000 */
[----:B------:R-:W-:Y:S01]  /*0240*/  UMOV UR5, 0x50 ;  /* 0x0000005000057882 */ /* 0x000fe20000000000 */
[----:B------:R-:W-:Y:S01]  /*0250*/  SHF.L.U32 R2, R4, R0, RZ ;  /* 0x0000000004027219 */ /* 0x000fe200000006ff */
[----:B------:R-:W-:Y:S01]  /*0260*/  ULEA UR5, UR6, UR5, 0x18 ;  /* 0x0000000506057291 */ /* 0x000fe2000f8ec0ff */
[----:B------:R-:W-:Y:S01]  /*0270*/  IMAD.SHL.U32 R0, R0, 0x20, RZ ;  /* 0x0000002000007824 */ /* 0x000fe200078e00ff */
[----:B------:R-:W-:-:S04]  /*0280*/  SHF.L.U32 R3, R4, R3, RZ ;  /* 0x0000000304037219 */ /* 0x000fc800000006ff */
[----:B------:R-:W-:-:S05]  /*0290*/  LOP3.LUT R2, R3, R2, RZ, 0xfc, !PT ;  /* 0x0000000203027212 */ /* 0x000fca00078efcff */
[----:B------:R0:W-:Y:S04]  /*02a0*/  ATOMS.OR RZ, [UR5], R2 ;  /* 0x00000002ffff798c */ /* 0x0001e8000b000005 */
[----:B------:R0:W-:Y:S01]  /*02b0*/  STS [UR4], R0 ;  /* 0x00000000ff007988 */ /* 0x0001e20008000804 */
[----:B------:R-:W-:Y:S05]  /*02c0*/  BRA `(.L_x_2) ;  /* 0x0000000000107947 */ /* 0x000fea0003800000 */
.L_x_1:
[----:B------:R-:W-:Y:S01]  /*02d0*/  IMAD.MOV.U32 R0, RZ, RZ, -0x1 ;  /* 0xffffffffff007424 */ /* 0x000fe200078e00ff */
[----:B------:R-:W-:-:S04]  /*02e0*/  MOV R2, 0x310 ;  /* 0x0000031000027802 */ /* 0x000fc80000000f00 */
[----:B------:R0:W-:Y:S03]  /*02f0*/  STS [UR4], R0 ;  /* 0x00000000ff007988 */ /* 0x0001e60008000804 */
[----:B0-----:R-:W-:Y:S05]  /*0300*/  CALL.REL.NOINC `($__internal_1_$__cuda_sm10x_tcgen05_guardrail_trap_phase_invalid_during_alloc) ;  /* 0x0000003800747944 */ /* 0x001fea0003c00000 */
.L_x_2:
[----:B------:R-:W-:Y:S05]  /*0310*/  WARPSYNC.ALL ;  /* 0x0000000000007948 */ /* 0x000fea0003800000 */
[----:B------:R-:W-:Y:S01]  /*0320*/  NOP ;  /* 0x0000000000007918 */ /* 0x000fe20000000000 */
.L_x_0:
[----:B------:R-:W1:Y:S01]  /*0330*/  LDC.64 R4, c[0x0][0x398] ;  /* 0x0000e600ff047b82 */ /* 0x000e620000000a00 */
[----:B------:R-:W2:Y:S01]  /*0340*/  S2R R7, SR_CTAID.X ;  /* 0x0000000000077919 */ /* 0x000ea20000002500 */
[----:B------:R-:W-:Y:S01]  /*0350*/  UMOV UR9, 0x400 ;  /* 0x0000040000097882 */ /* 0x000fe20000000000 */
[----:B------:R-:W-:Y:S01]  /*0360*/  SHF.R.U32.HI R85, RZ, 0x5, R107 ;  /* 0x00000005ff557819 */ /* 0x000fe2000001166b */
[----:B------:R-:W3:Y:S04]  /*0370*/  LDCU.128 UR12, c[0x0][0x380] ;  /* 0x00007000ff0c77ac */ /* 0x000ee80008000c00 */
[----:B------:R-:W4:Y:S08]  /*0380*/  S2UR UR4, SR_CgaCtaId ;  /* 0x00000000000479c3 */ /* 0x000f300000008800 */
[----:B------:R-:W5:Y:S01]  /*0390*/  LDC.64 R48, c[0x0][0x3a0] ;  /* 0x0000e800ff307b82 */ /* 0x000f620000000a00 */
[----:B01----:R-:W-:Y:S01]  /*03a0*/  VIADD R0, R5, 0xf ;  /* 0x0000000f05007836 */ /* 0x003fe20000000000 */
[----:B------:R-:W-:-:S06]  /*03b0*/  IABS R15, R5 ;  /* 0x00000005000f7213 */ /* 0x000fcc0000000000 */
[----:B------:R-:W0:Y:S01]  /*03c0*/  LDC.64 R70, c[0x0][0x3a8] ;  /* 0x0000ea00ff467b82 */ /* 0x000e220000000a00 */
[----:B------:R-:W-:Y:S01]  /*03d0*/  SHF.R.S32.HI R3, RZ, 0x1f, R0 ;  /* 0x0000001fff037819 */ /* 0x000fe20000011400 */
[----:B----4-:R-:W-:-:S03]  /*03e0*/  ULEA UR9, UR4, UR9, 0x18 ;  /* 0x0000000904097291 */ /* 0x010fc6000f8ec0ff */
[----:B------:R-:W-:-:S03]  /*03f0*/  LEA.HI R3, R3, R0, RZ, 0x4 ;  /* 0x0000000003037211 */ /* 0x000fc600078f20ff */
[----:B------:R-:W-:Y:S01]  /*0400*/  BAR.SYNC.DEFER_BLOCKING 0x0 ;  /* 0x0000000000007b1d */ /* 0x000fe20000010000 */
[----:B--2---:R-:W-:Y:S02]  /*0410*/  IABS R10, R7 ;  /* 0x00000007000a7213 */ /* 0x004fe40000000000 */
[----:B------:R-:W-:-:S05]  /*0420*/  SHF.R.S32.HI R3, RZ, 0x4, R3 ;  /* 0x00000004ff037819 */ /* 0x000fca0000011403 */
[----:B------:R-:W-:-:S05]  /*0430*/  IMAD.SHL.U32 R6, R3, 0x8, RZ ;  /* 0x0000000803067824 */ /* 0x000fca00078e00ff */
[-C--:B------:R-:W-:Y:S02]  /*0440*/  IABS R9, R6.reuse ;  /* 0x0000000600097213 */ /* 0x080fe40000000000 */
[----:B------:R-:W-:Y:S02]  /*0450*/  IABS R12, R6 ;  /* 0x00000006000c7213 */ /* 0x000fe40000000000 */
[----:B------:R-:W1:Y:S01]  /*0460*/  I2F.RP R0, R9 ;  /* 0x0000000900007306 */ /* 0x000e620000209400 */
[----:B------:R-:W2:Y:S07]  /*0470*/  LDS R20, [UR9] ;  /* 0x00000009ff147984 */ /* 0x000eae0008000800 */
[----:B-1----:R-:W1:Y:S02]  /*0480*/  MUFU.RCP R0, R0 ;  /* 0x0000000000007308 */ /* 0x002e640000001000 */
[----:B-1----:R-:W-:-:S02]  /*0490*/  VIADD R2, R0, 0xffffffe ;  /* 0x0ffffffe00027836 */ /* 0x002fc40000000000 */
[----:B------:R-:W-:Y:S01]  /*04a0*/  IMAD.MOV R0, RZ, RZ, -R12 ;  /* 0x000000ffff007224 */ /* 0x000fe200078e0a0c */
[----:B------:R-:W-:-:S03]  /*04b0*/  IABS R12, R4 ;  /* 0x00000004000c7213 */ /* 0x000fc60000000000 */
[----:B------:R1:W4:Y:S02]  /*04c0*/  F2I.FTZ.U32.TRUNC.NTZ R3, R2 ;  /* 0x0000000200037305 */ /* 0x000324000021f000 */
[----:B-1----:R-:W-:Y:S01]  /*04d0*/  IMAD.MOV.U32 R2, RZ, RZ, RZ ;  /* 0x000000ffff027224 */ /* 0x002fe200078e00ff */
[----:B--2---:R-:W-:Y:S01]  /*04e0*/  R2UR UR8, R20 ;  /* 0x00000000140872ca */ /* 0x004fe200000e0000 */
[----:B----4-:R-:W-:-:S04]  /*04f0*/  IMAD.MOV R8, RZ, RZ, -R3 ;  /* 0x000000ffff087224 */ /* 0x010fc800078e0a03 */
[----:B------:R-:W-:Y:S02]  /*0500*/  IMAD R11, R8, R9, RZ ;  /* 0x00000009080b7224 */ /* 0x000fe400078e02ff */
[----:B------:R-:W-:Y:S02]  /*0510*/  IMAD.MOV.U32 R8, RZ, RZ, R10 ;  /* 0x000000ffff087224 */ /* 0x000fe400078e000a */
[----:B------:R-:W-:-:S06]  /*0520*/  IMAD.HI.U32 R3, R3, R11, R2 ;  /* 0x0000000b03037227 */ /* 0x000fcc00078e0002 */
[----:B------:R-:W-:-:S04]  /*0530*/  IMAD.HI.U32 R3, R3, R8, RZ ;  /* 0x0000000803037227 */ /* 0x000fc800078e00ff */
[----:B------:R-:W-:Y:S01]  /*0540*/  IMAD R0, R3, R0, R8 ;  /* 0x0000000003007224 */ /* 0x000fe200078e0208 */
[----:B------:R-:W-:Y:S04]  /*0550*/  BAR.SYNC.DEFER_BLOCKING 0x0 ;  /* 0x0000000000007b1d */ /* 0x000fe80000010000 */
[----:B------:R-:W-:-:S13]  /*0560*/  ISETP.GT.U32.AND P1, PT, R9, R0, PT ;  /* 0x000000000900720c */ /* 0x000fda0003f24070 */
[----:B------:R-:W-:Y:S02]  /*0570*/  @!P1 IMAD.IADD R0, R0, 0x1, -R9 ;  /* 0x0000000100009824 */ /* 0x000fe400078e0a09 */
[----:B------:R-:W-:Y:S01]  /*0580*/  @!P1 VIADD R3, R3, 0x1 ;  /* 0x0000000103039836 */ /* 0x000fe20000000000 */
[----:B------:R-:W-:Y:S02]  /*0590*/  ISETP.NE.AND P1, PT, R6, RZ, PT ;  /* 0x000000ff0600720c */ /* 0x000fe40003f25270 */
[----:B------:R-:W-:Y:S02]  /*05a0*/  ISETP.GE.U32.AND P0, PT, R0, R9, PT ;  /* 0x000000090000720c */ /* 0x000fe40003f06070 */
[----:B------:R-:W-:-:S04]  /*05b0*/  LOP3.LUT R0, R7, R6, RZ, 0x3c, !PT ;  /* 0x0000000607007212 */ /* 0x000fc800078e3cff */
[----:B------:R-:W-:Y:S01]  /*05c0*/  ISETP.GE.AND P2, PT, R0, RZ, PT ;  /* 0x000000ff0000720c */ /* 0x000fe20003f46270 */
[----:B------:R-:W-:-:S06]  /*05d0*/  VIADD R0, R4, 0xff ;  /* 0x000000ff04007836 */ /* 0x000fcc0000000000 */
[----:B------:R-:W-:-:S04]  /*05e0*/  @P0 VIADD R3, R3, 0x1 ;  /* 0x0000000103030836 */ /* 0x000fc80000000000 */
[----:B------:R-:W-:Y:S01]  /*05f0*/  IMAD.MOV.U32 R2, RZ, RZ, R3 ;  /* 0x000000ffff027224 */ /* 0x000fe200078e0003 */
[----:B------:R-:W-:-:S03]  /*0600*/  SHF.R.S32.HI R3, RZ, 0x1f, R0 ;  /* 0x0000001fff037819 */ /* 0x000fc60000011400 */
[----:B------:R-:W-:Y:S01]  /*0610*/  @!P2 IMAD.MOV R2, RZ, RZ, -R2 ;  /* 0x000000ffff02a224 */ /* 0x000fe200078e0a02 */
[----:B------:R-:W-:Y:S02]  /*0620*/  @!P1 LOP3.LUT R2, RZ, R6, RZ, 0x33, !PT ;  /* 0x00000006ff029212 */ /* 0x000fe400078e33ff */
[----:B------:R-:W-:-:S03]  /*0630*/  LEA.HI R3, R3, R0, RZ, 0x8 ;  /* 0x0000000003037211 */ /* 0x000fc600078f40ff */
[----:B------:R-:W-:Y:S02]  /*0640*/  IMAD.SHL.U32 R10, R2, 0x8, RZ ;  /* 0x00000008020a7824 */ /* 0x000fe400078e00ff */
[----:B------:R-:W-:-:S03]  /*0650*/  IMAD.MOV R2, RZ, RZ, -R2 ;  /* 0x000000ffff027224 */ /* 0x000fc600078e0a02 */
[----:B------:R-:W-:Y:S01]  /*0660*/  LEA.HI.SX32 R3, R3, -R10, 0x18 ;  /* 0x8000000a03037211 */ /* 0x000fe200078fc2ff */
[----:B------:R-:W-:Y:S02]  /*0670*/  IMAD R14, R6, R2, R7 ;  /* 0x00000002060e7224 */ /* 0x000fe400078e0207 */
[----:B------:R-:W-:Y:S01]  /*0680*/  IMAD.MOV.U32 R2, RZ, RZ, RZ ;  /* 0x000000ffff027224 */ /* 0x000fe200078e00ff */
[----:B------:R-:W-:Y:S02]  /*0690*/  VIMNMX R11, PT, PT, R3, 0x8, PT ;  /* 0x00000008030b7848 */ /* 0x000fe40003fe0100 */
[----:B------:R-:W-:Y:S02]  /*06a0*/  IABS R6, R14 ;  /* 0x0000000e00067213 */ /* 0x000fe40000000000 */
[----:B------:R-:W-:-:S04]  /*06b0*/  IABS R9, R11 ;  /* 0x0000000b00097213 */ /* 0x000fc80000000000 */
[----:B------:R-:W1:Y:S08]  /*06c0*/  I2F.RP R0, R9 ;  /* 0x0000000900007306 */ /* 0x000e700000209400 */
[----:B-1----:R-:W1:Y:S02]  /*06d0*/  MUFU.RCP R0, R0 ;  /* 0x0000000000007308 */ /* 0x002e640000001000 */
[----:B-1----:R-:W-:-:S06]  /*06e0*/  VIADD R3, R0, 0xffffffe ;  /* 0x0ffffffe00037836 */ /* 0x002fcc0000000000 */
[----:B------:R-:W1:Y:S02]  /*06f0*/  F2I.FTZ.U32.TRUNC.NTZ R3, R3 ;  /* 0x0000000300037305 */ /* 0x000e64000021f000 */
[----:B-1----:R-:W-:-:S04]  /*0700*/  IMAD.MOV R8, RZ, RZ, -R3 ;  /* 0x000000ffff087224 */ /* 0x002fc800078e0a03 */
[----:B------:R-:W-:Y:S01]  /*0710*/  IMAD R7, R8, R9, RZ ;  /* 0x0000000908077224 */ /* 0x000fe200078e02ff */
[----:B------:R-:W-:-:S03]  /*0720*/  IABS R8, R11 ;  /* 0x0000000b00087213 */ /* 0x000fc60000000000 */
[----:B------:R-:W-:-:S04]  /*0730*/  IMAD.HI.U32 R2, R3, R7, R2 ;  /* 0x0000000703027227 */ /* 0x000fc800078e0002 */
[----:B------:R-:W-:Y:S02]  /*0740*/  IMAD.MOV.U32 R3, RZ, RZ, R6 ;  /* 0x000000ffff037224 */ /* 0x000fe400078e0006 */
[----:B------:R-:W-:Y:S02]  /*0750*/  IMAD.MOV R0, RZ, RZ, -R8 ;  /* 0x000000ffff007224 */ /* 0x000fe400078e0a08 */
[----:B------:R-:W1:Y:S01]  /*0760*/  I2F.RP R8, R15 ;  /* 0x0000000f00087306 */ /* 0x000e620000209400 */
[----:B------:R-:W-:-:S04]  /*0770*/  IMAD.HI.U32 R2, R2, R3, RZ ;  /* 0x0000000302027227 */ /* 0x000fc800078e00ff */
[----:B------:R-:W-:-:S03]  /*0780*/  IMAD R0, R2, R0, R3 ;  /* 0x0000000002007224 */ /* 0x000fc600078e0203 */
[----:B------:R-:W2:Y:S02]  /*0790*/  I2F.RP R3, R12 ;  /* 0x0000000c00037306 */ /* 0x000ea40000209400 */
[----:B------:R-:W-:-:S06]  /*07a0*/  ISETP.GT.U32.AND P1, PT, R9, R0, PT ;  /* 0x000000000900720c */ /* 0x000fcc0003f24070 */
[----:B-1----:R-:W1:Y:S07]  /*07b0*/  MUFU.RCP R8, R8 ;  /* 0x0000000800087308 */ /* 0x002e6e0000001000 */
[----:B------:R-:W-:Y:S01]  /*07c0*/  @!P1 IMAD.IADD R0, R0, 0x1, -R9 ;  /* 0x0000000100009824 */ /* 0x000fe200078e0a09 */
[----:B--2---:R-:W2:Y:S01]  /*07d0*/  MUFU.RCP R3, R3 ;  /* 0x0000000300037308 */ /* 0x004ea20000001000 */
[----:B------:R-:W-:Y:S01]  /*07e0*/  @!P1 VIADD R2, R2, 0x1 ;  /* 0x0000000102029836 */ /* 0x000fe20000000000 */
[----:B------:R-:W-:-:S02]  /*07f0*/  ISETP.NE.AND P1, PT, R11, RZ, PT ;  /* 0x000000ff0b00720c */ /* 0x000fc40003f25270 */
[----:B------:R-:W-:Y:S02]  /*0800*/  ISETP.GE.U32.AND P0, PT, R0, R9, PT ;  /* 0x000000090000720c */ /* 0x000fe40003f06070 */
[----:B------:R-:W-:Y:S01]  /*0810*/  LOP3.LUT R0, R14, R11, RZ, 0x3c, !PT ;  /* 0x0000000b0e007212 */ /* 0x000fe200078e3cff */
[----:B-1----:R-:W-:-:S03]  /*0820*/  VIADD R7, R8, 0xffffffe ;  /* 0x0ffffffe08077836 */ /* 0x002fc60000000000 */
[----:B------:R-:W-:-:S03]  /*0830*/  ISETP.GE.AND P2, PT, R0, RZ, PT ;  /* 0x000000ff0000720c */ /* 0x000fc60003f46270 */
[----:B------:R-:W1:Y:S01]  /*0840*/  F2I.FTZ.U32.TRUNC.NTZ R7, R7 ;  /* 0x0000000700077305 */ /* 0x000e62000021f000 */
[----:B--2---:R-:W-:-:S03]  /*0850*/  VIADD R6, R3, 0xffffffe ;  /* 0x0ffffffe03067836 */ /* 0x004fc60000000000 */
[----:B------:R-:W-:-:S04]  /*0860*/  @P0 VIADD R2, R2, 0x1 ;  /* 0x0000000102020836 */ /* 0x000fc80000000000 */
[----:B------:R2:W4:Y:S02]  /*0870*/  F2I.FTZ.U32.TRUNC.NTZ R3, R6 ;  /* 0x0000000600037305 */ /* 0x000524000021f000 */
[----:B------:R-:W-:Y:S01]  /*0880*/  @!P2 IMAD.MOV R2, RZ, RZ, -R2 ;  /* 0x000000ffff02a224 */ /* 0x000fe200078e0a02 */
[----:B------:R-:W-:Y:S01]  /*0890*/  @!P1 LOP3.LUT R2, RZ, R11, RZ, 0x33, !PT ;  /* 0x0000000bff029212 */ /* 0x000fe200078e33ff */
[----:B-1----:R-:W-:-:S04]  /*08a0*/  IMAD.MOV R8, RZ, RZ, -R7 ;  /* 0x000000ffff087224 */ /* 0x002fc800078e0a07 */
[----:B------:R-:W-:Y:S02]  /*08b0*/  IMAD.MOV R0, RZ, RZ, -R2 ;  /* 0x000000ffff007224 */ /* 0x000fe400078e0a02 */
[----:B------:R-:W-:Y:S02]  /*08c0*/  IMAD R9, R8, R15, RZ ;  /* 0x0000000f08097224 */ /* 0x000fe400078e02ff */
[----:B--2---:R-:W-:Y:S02]  /*08d0*/  IMAD.MOV.U32 R6, RZ, RZ, RZ ;  /* 0x000000ffff067224 */ /* 0x004fe400078e00ff */
[----:B------:R-:W-:Y:S01]  /*08e0*/  IMAD R0, R11, R0, R14 ;  /* 0x000000000b007224 */ /* 0x000fe200078e020e */
[----:B------:R-:W-:Y:S01]  /*08f0*/  SHF.R.U32.HI R11, RZ, 0x4, R107 ;  /* 0x00000004ff0b7819 */ /* 0x000fe2000001166b */
[----:B----4-:R-:W-:Y:S02]  /*0900*/  IMAD.MOV R13, RZ, RZ, -R3 ;  /* 0x000000ffff0d7224 */ /* 0x010fe400078e0a03 */
[----:B------:R-:W-:Y:S01]  /*0910*/  IMAD.HI.U32 R8, R7, R9, R6 ;  /* 0x0000000907087227 */ /* 0x000fe200078e0006 */
[----:B------:R-:W-:-:S02]  /*0920*/  SGXT.U32 R9, R11, 0x3 ;  /* 0x000000030b09781a */ /* 0x000fc40000000000 */
[----:B------:R-:W-:Y:S01]  /*0930*/  LOP3.LUT R7, R107, 0x7f, RZ, 0xc0, !PT ;  /* 0x0000007f6b077812 */ /* 0x000fe200078ec0ff */
[----:B------:R-:W-:Y:S02]  /*0940*/  IMAD.IADD R6, R10, 0x1, R0 ;  /* 0x000000010a067824 */ /* 0x000fe400078e0200 */
[----:B------:R-:W-:Y:S02]  /*0950*/  IMAD.SHL.U32 R0, R2, 0x10, RZ ;  /* 0x0000001002007824 */ /* 0x000fe400078e00ff */
[----:B------:R-:W-:Y:S02]  /*0960*/  IMAD R11, R13, R12, RZ ;  /* 0x0000000c0d0b7224 */ /* 0x000fe400078e02ff */
[----:B------:R-:W-:Y:S01]  /*0970*/  IMAD.MOV.U32 R2, RZ, RZ, RZ ;  /* 0x000000ffff027224 */ /* 0x000fe200078e00ff */
[----:B------:R-:W-:-:S03]  /*0980*/  LOP3.LUT R9, R0, R9, RZ, 0xfc, !PT ;  /* 0x0000000900097212 */ /* 0x000fc600078efcff */
[----:B------:R-:W-:Y:S01]  /*0990*/  IMAD.HI.U32 R3, R3, R11, R2 ;  /* 0x0000000b03037227 */ /* 0x000fe200078e0002 */
[----:B------:R-:W-:Y:S02]  /*09a0*/  LOP3.LUT R19, R9, 0x8, RZ, 0xfc, !PT ;  /* 0x0000000809137812 */ /* 0x000fe400078efcff */
[----:B------:R-:W-:Y:S01]  /*09b0*/  IABS R16, R9 ;  /* 0x0000000900107213 */ /* 0x000fe20000000000 */
[----:B------:R-:W-:Y:S01]  /*09c0*/  IMAD R2, R6, 0x100, R7 ;  /* 0x0000010006027824 */ /* 0x000fe200078e0207 */
[----:B------:R-:W-:-:S03]  /*09d0*/  IABS R17, R19 ;  /* 0x0000001300117213 */ /* 0x000fc60000000000 */
[----:B------:R-:W-:Y:S01]  /*09e0*/  VIADD R88, R2, 0x80 ;  /* 0x0000008002587836 */ /* 0x000fe20000000000 */
[----:B------:R-:W-:Y:S01]  /*09f0*/  IABS R11, R2 ;  /* 0x00000002000b7213 */ /* 0x000fe20000000000 */
[----:B------:R-:W-:-:S03]  /*0a00*/  IMAD.HI.U32 R10, R8, R16, RZ ;  /* 0x00000010080a7227 */ /* 0x000fc600078e00ff */
[----:B------:R-:W-:Y:S01]  /*0a10*/  IABS R13, R88 ;  /* 0x00000058000d7213 */ /* 0x000fe20000000000 */
[----:B------:R-:W-:-:S04]  /*0a20*/  IMAD.HI.U32 R6, R3, R11, RZ ;  /* 0x0000000b03067227 */ /* 0x000fc800078e00ff */
[----:B------:R-:W-:-:S04]  /*0a30*/  IMAD.HI.U32 R3, R3, R13, RZ ;  /* 0x0000000d03037227 */ /* 0x000fc800078e00ff */
[----:B------:R-:W-:Y:S02]  /*0a40*/  IMAD.MOV R6, RZ, RZ, -R6 ;  /* 0x000000ffff067224 */ /* 0x000fe400078e0a06 */
[----:B------:R-:W-:Y:S02]  /*0a50*/  IMAD.MOV R14, RZ, RZ, -R3 ;  /* 0x000000ffff0e7224 */ /* 0x000fe400078e0a03 */
[----:B------:R-:W-:-:S04]  /*0a60*/  IMAD.HI.U32 R8, R8, R17, RZ ;  /* 0x0000001108087227 */ /* 0x000fc800078e00ff */
[C---:B------:R-:W-:Y:S02]  /*0a70*/  IMAD R3, R12.reuse, R6, R11 ;  /* 0x000000060c037224 */ /* 0x040fe400078e020b */
[----:B------:R-:W-:Y:S02]  /*0a80*/  IMAD.MOV R10, RZ, RZ, -R10 ;  /* 0x000000ffff0a7224 */ /* 0x000fe400078e0a0a */
[C---:B------:R-:W-:Y:S01]  /*0a90*/  IMAD R6, R12.reuse, R14, R13 ;  /* 0x0000000e0c067224 */ /* 0x040fe200078e020d */
[C---:B------:R-:W-:Y:S01]  /*0aa0*/  ISETP.GT.U32.AND P0, PT, R12.reuse, R3, PT ;  /* 0x000000030c00720c */ /* 0x040fe20003f04070 */
[----:B------:R-:W-:Y:S02]  /*0ab0*/  IMAD.MOV R18, RZ, RZ, -R8 ;  /* 0x000000ffff127224 */ /* 0x000fe400078e0a08 */
[C---:B------:R-:W-:Y:S01]  /*0ac0*/  IMAD R8, R15.reuse, R10, R16 ;  /* 0x0000000a0f087224 */ /* 0x040fe200078e0210 */
[----:B------:R-:W-:Y:S01]  /*0ad0*/  ISETP.GT.U32.AND P1, PT, R12, R6, PT ;  /* 0x000000060c00720c */ /* 0x000fe20003f24070 */
[----:B------:R-:W-:-:S02]  /*0ae0*/  IMAD R10, R15, R18, R17 ;  /* 0x000000120f0a7224 */ /* 0x000fc400078e0211 */
[----:B------:R-:W-:Y:S01]  /*0af0*/  IMAD.SHL.U32 R11, R85, 0x200000, RZ ;  /* 0x00200000550b7824 */ /* 0x000fe200078e00ff */
[C---:B------:R-:W-:Y:S02]  /*0b00*/  ISETP.GT.U32.AND P2, PT, R15.reuse, R8, PT ;  /* 0x000000080f00720c */ /* 0x040fe40003f44070 */
[----:B------:R-:W-:Y:S02]  /*0b10*/  ISETP.GT.U32.AND P3, PT, R15, R10, PT ;  /* 0x0000000a0f00720c */ /* 0x000fe40003f64070 */
[----:B------:R-:W-:Y:S01]  /*0b20*/  LOP3.LUT R11, R11, 0x600000, RZ, 0xc0, !PT ;  /* 0x006000000b0b7812 */ /* 0x000fe200078ec0ff */
[--C-:B------:R-:W-:Y:S01]  /*0b30*/  @!P0 IMAD.IADD R3, R3, 0x1, -R12.reuse ;  /* 0x0000000103038824 */ /* 0x100fe200078e0a0c */
[----:B------:R-:W-:Y:S02]  /*0b40*/  ISETP.GE.AND P0, PT, R19, RZ, PT ;  /* 0x000000ff1300720c */ /* 0x000fe40003f06270 */
[----:B------:R-:W-:Y:S01]  /*0b50*/  R2UR UR18, R11 ;  /* 0x000000000b1272ca */ /* 0x000fe200000e0000 */
[----:B------:R-:W-:Y:S01]  /*0b60*/  @!P1 IMAD.IADD R6, R6, 0x1, -R12 ;  /* 0x0000000106069824 */ /* 0x000fe200078e0a0c */
[----:B------:R-:W-:-:S03]  /*0b70*/  ISETP.GE.AND P1, PT, R9, RZ, PT ;  /* 0x000000ff0900720c */ /* 0x000fc60003f26270 */
[--C-:B------:R-:W-:Y:S01]  /*0b80*/  @!P2 IMAD.IADD R8, R8, 0x1, -R15.reuse ;  /* 0x000000010808a824 */ /* 0x100fe200078e0a0f */
[----:B------:R-:W-:Y:S01]  /*0b90*/  ISETP.GT.U32.AND P4, PT, R12, R6, PT ;  /* 0x000000060c00720c */ /* 0x000fe20003f84070 */
[----:B------:R-:W-:Y:S01]  /*0ba0*/  @!P3 IMAD.IADD R10, R10, 0x1, -R15 ;  /* 0x000000010a0ab824 */ /* 0x000fe200078e0a0f */
[----:B------:R-:W-:Y:S02]  /*0bb0*/  ISETP.GT.U32.AND P3, PT, R12, R3, PT ;  /* 0x000000030c00720c */ /* 0x000fe40003f64070 */
[C---:B------:R-:W-:Y:S02]  /*0bc0*/  ISETP.GT.U32.AND P5, PT, R15.reuse, R8, PT ;  /* 0x000000080f00720c */ /* 0x040fe40003fa4070 */
[----:B------:R-:W-:Y:S02]  /*0bd0*/  ISETP.GT.U32.AND P6, PT, R15, R10, PT ;  /* 0x0000000a0f00720c */ /* 0x000fe40003fc4070 */
[----:B------:R-:W-:Y:S01]  /*0be0*/  ISETP.NE.U32.AND P2, PT, R7, RZ, PT ;  /* 0x000000ff0700720c */ /* 0x000fe20003f45070 */
[----:B-----5:R-:W-:-:S04]  /*0bf0*/  VIADD R7, R48, 0xfffffff1 ;  /* 0xfffffff130077836 */ /* 0x020fc80000000000 */
[--C-:B------:R-:W-:Y:S01]  /*0c00*/  @!P4 IMAD.IADD R6, R6, 0x1, -R12.reuse ;  /* 0x000000010606c824 */ /* 0x100fe200078e0a0c */
[----:B------:R-:W-:Y:S01]  /*0c10*/  ISETP.GE.AND P4, PT, R2, RZ, PT ;  /* 0x000000ff0200720c */ /* 0x000fe20003f86270 */
[----:B------:R-:W-:Y:S01]  /*0c20*/  @!P3 IMAD.IADD R3, R3, 0x1, -R12 ;  /* 0x000000010303b824 */ /* 0x000fe200078e0a0c */
[----:B------:R-:W-:Y:S01]  /*0c30*/  ISETP.NE.AND P3, PT, R5, RZ, PT ;  /* 0x000000ff0500720c */ /* 0x000fe20003f65270 */
[--C-:B------:R-:W-:Y:S01]  /*0c40*/  @!P5 IMAD.IADD R8, R8, 0x1, -R15.reuse ;  /* 0x000000010808d824 */ /* 0x100fe200078e0a0f */
[----:B------:R-:W-:Y:S01]  /*0c50*/  ISETP.GE.AND P5, PT, R88, RZ, PT ;  /* 0x000000ff5800720c */ /* 0x000fe20003fa6270 */
[----:B------:R-:W-:Y:S01]  /*0c60*/  @!P6 IMAD.IADD R10, R10, 0x1, -R15 ;  /* 0x000000010a0ae824 */ /* 0x000fe200078e0a0f */
[----:B------:R-:W-:Y:S01]  /*0c70*/  LOP3.LUT R5, RZ, R5, RZ, 0x33, !PT ;  /* 0x00000005ff057212 */ /* 0x000fe200078e33ff */
[----:B------:R-:W-:Y:S01]  /*0c80*/  @!P1 IMAD.MOV R8, RZ, RZ, -R8 ;  /* 0x000000ffff089224 */ /* 0x000fe200078e0a08 */
[----:B------:R-:W-:Y:S01]  /*0c90*/  ISETP.NE.AND P1, PT, R4, RZ, PT ;  /* 0x000000ff0400720c */ /* 0x000fe20003f25270 */
[----:B------:R-:W-:Y:S01]  /*0ca0*/  @!P0 IMAD.MOV R10, RZ, RZ, -R10 ;  /* 0x000000ffff0a8224 */ /* 0x000fe200078e0a0a */
[----:B------:R-:W-:-:S02]  /*0cb0*/  LOP3.LUT R4, RZ, R4, RZ, 0x33, !PT ;  /* 0x00000004ff047212 */ /* 0x000fc400078e33ff */
[C---:B------:R-:W-:Y:S01]  /*0cc0*/  SEL R76, R5.reuse, R8, !P3 ;  /* 0x00000008054c7207 */ /* 0x040fe20005800000 */
[----:B------:R-:W-:Y:S01]  /*0cd0*/  @!P4 IMAD.MOV R3, RZ, RZ, -R3 ;  /* 0x000000ffff03c224 */ /* 0x000fe200078e0a03 */
[----:B------:R-:W-:Y:S01]  /*0ce0*/  SEL R77, R5, R10, !P3 ;  /* 0x0000000a054d7207 */ /* 0x000fe20005800000 */
[----:B------:R-:W-:Y:S02]  /*0cf0*/  VIADD R5, R48, 0xfffffff3 ;  /* 0xfffffff330057836 */ /* 0x000fe40000000000 */
[----:B------:R-:W-:Y:S01]  /*0d00*/  @!P5 IMAD.MOV R6, RZ, RZ, -R6 ;  /* 0x000000ffff06d224 */ /* 0x000fe200078e0a06 */
[----:B------:R-:W-:Y:S01]  /*0d10*/  SEL R16, R4, R3, !P1 ;  /* 0x0000000304107207 */ /* 0x000fe20004800000 */
[----:B------:R-:W-:Y:S01]  /*0d20*/  VIADD R3, R48, 0xffffffff ;  /* 0xffffffff30037836 */ /* 0x000fe20000000000 */
[----:B------:R-:W-:Y:S02]  /*0d30*/  ISETP.GE.U32.AND P5, PT, R7, 0x7fffffe2, PT ;  /* 0x7fffffe20700780c */ /* 0x000fe40003fa6070 */
[----:B------:R-:W-:Y:S01]  /*0d40*/  SEL R4, R4, R6, !P1 ;  /* 0x0000000604047207 */ /* 0x000fe20004800000 */
[----:B------:R-:W-:Y:S01]  /*0d50*/  VIADD R6, R48, 0xfffffff2 ;  /* 0xfffffff230067836 */ /* 0x000fe20000000000 */
[----:B------:R-:W-:Y:S01]  /*0d60*/  ISETP.GE.U32.AND P6, PT, R3, 0x7ffffff0, PT ;  /* 0x7ffffff00300780c */ /* 0x000fe20003fc6070 */
[-C--:B------:R-:W-:Y:S01]  /*0d70*/  IMAD R16, R16, R49.reuse, RZ ;  /* 0x0000003110107224 */ /* 0x080fe200078e02ff */
[----:B------:R-:W-:Y:S01]  /*0d80*/  ISETP.GE.U32.AND P1, PT, R5, 0x7fffffe4, PT ;  /* 0x7fffffe40500780c */ /* 0x000fe20003f26070 */
[----:B------:R-:W-:Y:S01]  /*0d90*/  IMAD R49, R4, R49, RZ ;  /* 0x0000003104317224 */ /* 0x000fe200078e02ff */
[----:B------:R-:W-:Y:S01]  /*0da0*/  ISETP.GE.U32.AND P3, PT, R6, 0x7fffffe3, PT ;  /* 0x7fffffe30600780c */ /* 0x000fe20003f66070 */
[----:B------:R-:W-:Y:S01]  /*0db0*/  VIADD R5, R48, 0xfffffff4 ;  /* 0xfffffff430057836 */ /* 0x000fe20000000000 */
[----:B---3--:R-:W-:Y:S01]  /*0dc0*/  LEA R3, P4, R16, UR12, 0x1 ;  /* 0x0000000c10037c11 */ /* 0x008fe2000f8808ff */
[----:B0-----:R-:W-:-:S12]  /*0dd0*/  BRA.U UP0, `(.L_x_5) ;  /* 0x0000000100187547 */ /* 0x001fd8000b800000 */
[----:B------:R-:W-:Y:S01]  /*0de0*/  ELECT P0, URZ, PT ;  /* 0x0000000000ff782f */ /* 0x000fe20003800000 */
[----:B------:R-:W-:Y:S01]  /*0df0*/  IMAD.MOV.U32 R4, RZ, RZ, 0x1 ;  /* 0x00000001ff047424 */ /* 0x000fe200078e00ff */
[----:B------:R-:W-:Y:S01]  /*0e00*/  UMOV UR5, 0x40 ;  /* 0x0000004000057882 */ /* 0x000fe20000000000 */
[----:B------:R-:W-:Y:S01]  /*0e10*/  UVIRTCOUNT.DEALLOC.SMPOOL 0x80 ;  /* 0x000000800000784c */ /* 0x000fe20000000000 */
[----:B------:R-:W-:-:S09]  /*0e20*/  ULEA UR5, UR4, UR5, 0x18 ;  /* 0x0000000504057291 */ /* 0x000fd2000f8ec0ff */
[----:B------:R0:W-:Y:S03]  /*0e30*/  @P0 STS.U8 [UR5], R4 ;  /* 0x00000004ff000988 */ /* 0x0001e60008000005 */
.L_x_5:
[----:B------:R-:W-:Y:S01]  /*0e40*/  UIADD3 UR18, UPT, UPT, UR8, UR18, URZ ;  /* 0x0000001208127290 */ /* 0x000fe2000fffe0ff */
[----:B------:R-:W-:Y:S01]  /*0e50*/  LEA.HI.X.SX32 R17, R16, UR13, 0x1, P4 ;  /* 0x0000000d10117c11 */ /* 0x000fe2000a0f0eff */
[----:B------:R-:W-:Y:S01]  /*0e60*/  VOTEU.ALL UP1, P2 ;  /* 0x0000000000ff7886 */ /* 0x000fe20001020000 */
[----:B------:R-:W-:Y:S01]  /*0e70*/  UMOV UR4, 0x1 ;  /* 0x0000000100047882 */ /* 0x000fe20000000000 */
[----:B------:R-:W-:Y:S01]  /*0e80*/  UIADD3 UR7, UPT, UPT, UR9, 0x4400, URZ ;  /* 0x0000440009077890 */ /* 0x000fe2000fffe0ff */
[----:B------:R-:W-:Y:S01]  /*0e90*/  LEA R18, P4, R49, UR12, 0x1 ;  /* 0x0000000c31127c11 */ /* 0x000fe2000f8808ff */
[----:B------:R-:W-:Y:S01]  /*0ea0*/  VOTEU.ALL UP2, P2 ;  /* 0x0000000000ff7886 */ /* 0x000fe20001040000 */
[----:B------:R-:W-:-:S04]  /*0eb0*/  @!UP1 UIADD3 UR10, UPT, UPT, -UR4, 0x100000, URZ ;  /* 0x00100000040a9890 */ /* 0x000fc8000fffe1ff */
[----:B------:R-:W-:Y:S02]  /*0ec0*/  @!UP1 USHF.L.U32 UR11, UR10, 0xb, URZ ;  /* 0x0000000b0a0b9899 */ /* 0x000fe400080006ff */
[----:B------:R-:W-:Y:S01]  /*0ed0*/  @!UP1 USHF.L.U32 UR10, UR10, 0x1, URZ ;  /* 0x000000010a0a9899 */ /* 0x000fe200080006ff */
[----:B------:R-:W1:Y:S01]  /*0ee0*/  LDCU UR5, c[0x0][0x3b0] ;  /* 0x00007600ff0577ac */ /* 0x000e620008000800 */
[----:B------:R-:W-:Y:S01]  /*0ef0*/  STTM.x32 tmem[UR18], RZ ;  /* 0x000000ff000079ed */ /* 0x000fe200082c0012 */
[----:B------:R-:W2:Y:S01]  /*0f00*/  FENCE.VIEW.ASYNC.T ;  /* 0x00000000000073c6 */ /* 0x000ea20000000200 */
[----:B0-----:R-:W-:Y:S01]  /*0f10*/  VIADD R4, R48, 0xfffffff7 ;  /* 0xfffffff730047836 */ /* 0x001fe20000000000 */
[----:B------:R-:W-:Y:S01]  /*0f20*/  UMOV UR19, UR7 ;  /* 0x0000000700137c82 */ /* 0x000fe20008000000 */
[----:B--2---:R-:W-:Y:S01]  /*0f30*/  BAR.SYNC.DEFER_BLOCKING 0x0 ;  /* 0x0000000000007b1d */ /* 0x004fe20000010000 */
[----:B------:R-:W-:Y:S01]  /*0f40*/  LEA.HI.X.SX32 R19, R49, UR13, 0x1, P4 ;  /* 0x0000000d31137c11 */ /* 0x000fe2000a0f0eff */
[----:B------:R-:W-:Y:S01]  /*0f50*/  IMAD.MOV.U32 R16, RZ, RZ, R3 ;  /* 0x000000ffff107224 */ /* 0x000fe200078e0003 */
[----:B------:R-:W-:Y:S01]  /*0f60*/  ISETP.GE.U32.AND P4, PT, R4, 0x7fffffe8, PT ;  /* 0x7fffffe80400780c */ /* 0x000fe20003f86070 */
[----:B------:R-:W-:Y:S01]  /*0f70*/  IMAD.SHL.U32 R23, R70, 0x8, RZ ;  /* 0x0000000846177824 */ /* 0x000fe200078e00ff */
[----:B------:R-:W-:-:S02]  /*0f80*/  LOP3.LUT R4, R107, 0xf, RZ, 0xc0, !PT ;  /* 0x0000000f6b047812 */ /* 0x000fc400078ec0ff */
[----:B------:R-:W-:Y:S02]  /*0f90*/  PRMT R104, RZ, 0x7610, R104 ;  /* 0x00007610ff687816 */ /* 0x000fe40000000068 */
[----:B------:R-:W-:Y:S01]  /*0fa0*/  PRMT R86, RZ, 0x7610, R86 ;  /* 0x00007610ff567816 */ /* 0x000fe20000000056 */
[----:B------:R-:W-:Y:S01]  /*0fb0*/  IMAD R69, R4, R71, RZ ;  /* 0x0000004704457224 */ /* 0x000fe200078e02ff */
[----:B------:R-:W-:Y:S01]  /*0fc0*/  PRMT R102, RZ, 0x7610, R102 ;  /* 0x00007610ff667816 */ /* 0x000fe20000000066 */
[----:B-1----:R-:W-:Y:S01]  /*0fd0*/  IMAD R76, R76, UR5, RZ ;  /* 0x000000054c4c7c24 */ /* 0x002fe2000f8e02ff */
[----:B------:R-:W-:Y:S01]  /*0fe0*/  ISETP.GE.U32.AND P0, PT, R5, 0x7fffffe5, PT ;  /* 0x7fffffe50500780c */ /* 0x000fe20003f06070 */
[----:B------:R-:W-:Y:S01]  /*0ff0*/  IMAD.SHL.U32 R68, R69, 0x2, RZ ;  /* 0x0000000245447824 */ /* 0x000fe200078e00ff */
[----:B------:R-:W0:Y:S02]  /*1000*/  FENCE.VIEW.ASYNC.S ;  /* 0x00000000000073c6 */ /* 0x000e240000000000 */
[----:B0-----:R0:W1:Y:S02]  /*1010*/  @!UP2 SYNCS.EXCH.64 URZ, [UR19], UR10 ;  /* 0x0000000a13ffa5b2 */ /* 0x0010640008000100 */
[----:B-1----:R-:W-:Y:S01]  /*1020*/  BAR.SYNC.DEFER_BLOCKING 0x0 ;  /* 0x0000000000007b1d */ /* 0x002fe20000010000 */
[----:B------:R-:W-:-:S02]  /*1030*/  IMAD.SHL.U32 R3, R76, 0x2, RZ ;  /* 0x000000024c037824 */ /* 0x000fc400078e00ff */
[----:B------:R-:W-:Y:S02]  /*1040*/  VIADD R6, R48, 0xfffffff6 ;  /* 0xfffffff630067836 */ /* 0x000fe40000000000 */
[----:B------:R-:W-:Y:S01]  /*1050*/  IMAD R27, R70, 0x9, RZ ;  /* 0x00000009461b7824 */ /* 0x000fe200078e02ff */
[----:B------:R-:W-:Y:S01]  /*1060*/  PRMT R100, RZ, 0x7610, R100 ;  /* 0x00007610ff647816 */ /* 0x000fe20000000064 */
[C---:B------:R-:W-:Y:S01]  /*1070*/  IMAD.WIDE R20, R23.reuse, 0x2, R16 ;  /* 0x0000000217147825 */ /* 0x040fe200078e0210 */
[----:B------:R-:W2:Y:S04]  /*1080*/  @!P6 LDG.E.U16 R104, desc[UR22][R16.64] ;  /* 0x000000161068e981 */ /* 0x000ea8000c1e1500 */
[----:B------:R-:W3:Y:S01]  /*1090*/  @!P6 LDG.E.U16 R86, desc[UR22][R18.64] ;  /* 0x000000161256e981 */ /* 0x000ee2000c1e1500 */
[----:B------:R-:W-:Y:S01]  /*10a0*/  IADD3 R49, P6, PT, R68, UR14, RZ ;  /* 0x0000000e44317c10 */ /* 0x000fe2000ffde0ff */
[----:B------:R-:W-:Y:S01]  /*10b0*/  IMAD.WIDE R22, R23, 0x2, R18 ;  /* 0x0000000217167825 */ /* 0x000fe200078e0212 */
[----:B------:R-:W-:Y:S01]  /*10c0*/  PRMT R87, RZ, 0x7610, R87 ;  /* 0x00007610ff577816 */ /* 0x000fe20000000057 */
[----:B------:R-:W4:Y:S01]  /*10d0*/  @!P4 LDG.E.U16 R102, desc[UR22][R20.64] ;  /* 0x000000161466c981 */ /* 0x000f22000c1e1500 */
[----:B------:R-:W-:Y:S01]  /*10e0*/  LEA.HI.X.SX32 R73, R69, UR15, 0x1, P6 ;  /* 0x0000000f45497c11 */ /* 0x000fe2000b0f0eff */
[----:B------:R-:W-:Y:S01]  /*10f0*/  VIADD R5, R48, 0xfffffffe ;  /* 0xfffffffe30057836 */ /* 0x000fe20000000000 */
[----:B------:R-:W-:Y:S01]  /*1100*/  IADD3 RZ, P6, PT, R3, R49, RZ ;  /* 0x0000003103ff7210 */ /* 0x000fe20007fde0ff */
[----:B------:R-:W-:Y:S01]  /*1110*/  IMAD.WIDE R24, R27, 0x2, R16 ;  /* 0x000000021b187825 */ /* 0x000fe200078e0210 */
[----:B------:R-:W-:Y:S01]  /*1120*/  PRMT R89, RZ, 0x7610, R89 ;  /* 0x00007610ff597816 */ /* 0x000fe20000000059 */
[----:B------:R-:W5:Y:S01]  /*1130*/  @!P4 LDG.E.U16 R100, desc[UR22][R22.64] ;  /* 0x000000161664c981 */ /* 0x000f62000c1e1500 */
[----:B------:R-:W-:-:S02]  /*1140*/  LEA.HI.X.SX32 R51, R76, R73, 0x1, P6 ;  /* 0x000000494c337211 */ /* 0x000fc400030f0eff */
[----:B------:R-:W-:Y:S01]  /*1150*/  ISETP.GE.U32.AND P6, PT, R6, 0x7fffffe7, PT ;  /* 0x7fffffe70600780c */ /* 0x000fe20003fc6070 */
[----:B------:R-:W-:-:S04]  /*1160*/  IMAD.WIDE R26, R27, 0x2, R18 ;  /* 0x000000021b1a7825 */ /* 0x000fc800078e0212 */
[----:B------:R-:W-:Y:S01]  /*1170*/  VIADD R6, R48, 0xfffffff5 ;  /* 0xfffffff530067836 */ /* 0x000fe20000000000 */
[----:B------:R-:W-:Y:S01]  /*1180*/  ISETP.GE.U32.AND P4, PT, R5, 0x7fffffef, PT ;  /* 0x7fffffef0500780c */ /* 0x000fe20003f86070 */
[----:B------:R-:W-:-:S06]  /*1190*/  IMAD R39, R70, 0xa, RZ ;  /* 0x0000000a46277824 */ /* 0x000fcc00078e02ff */
[----:B------:R-:W5:Y:S04]  /*11a0*/  @!P6 LDG.E.U16 R87, desc[UR22][R24.64] ;  /* 0x000000161857e981 */ /* 0x000f68000c1e1500 */
[----:B------:R-:W5:Y:S01]  /*11b0*/  @!P6 LDG.E.U16 R89, desc[UR22][R26.64] ;  /* 0x000000161a59e981 */ /* 0x000f62000c1e1500 */
[----:B------:R-:W-:Y:S01]  /*11c0*/  ISETP.GE.U32.AND P6, PT, R6, 0x7fffffe6, PT ;  /* 0x7fffffe60600780c */ /* 0x000fe20003fc6070 */
[C---:B------:R-:W-:Y:S01]  /*11d0*/  IMAD.WIDE R28, R70.reuse, 0x2, R16 ;  /* 0x00000002461c7825 */ /* 0x040fe200078e0210 */
[----:B------:R-:W-:Y:S02]  /*11e0*/  PRMT R99, RZ, 0x7610, R99 ;  /* 0x00007610ff637816 */ /* 0x000fe40000000063 */
[----:B------:R-:W-:Y:S01]  /*11f0*/  PRMT R101, RZ, 0x7610, R101 ;  /* 0x00007610ff657816 */ /* 0x000fe20000000065 */
[----:B------:R-:W-:Y:S01]  /*1200*/  IMAD.WIDE R30, R70, 0x2, R18 ;  /* 0x00000002461e7825 */ /* 0x000fe200078e0212 */
[----:B------:R-:W-:-:S02]  /*1210*/  PRMT R96, RZ, 0x7610, R96 ;  /* 0x00007610ff607816 */ /* 0x000fc40000000060 */
[----:B------:R-:W-:Y:S01]  /*1220*/  PRMT R98, RZ, 0x7610, R98 ;  /* 0x00007610ff627816 */ /* 0x000fe20000000062 */
[C---:B------:R-:W-:Y:S01]  /*1230*/  IMAD.WIDE R36, R39.reuse, 0x2, R16 ;  /* 0x0000000227247825 */ /* 0x040fe200078e0210 */
[----:B------:R-:W5:Y:S03]  /*1240*/  @!P4 LDG.E.U16 R99, desc[UR22][R28.64] ;  /* 0x000000161c63c981 */ /* 0x000f66000c1e1500 */
[----:B------:R-:W-:Y:S01]  /*1250*/  VIADD R5, R48, 0xfffffffd ;  /* 0xfffffffd30057836 */ /* 0x000fe20000000000 */
[----:B------:R-:W5:Y:S01]  /*1260*/  @!P4 LDG.E.U16 R101, desc[UR22][R30.64] ;  /* 0x000000161e65c981 */ /* 0x000f62000c1e1500 */
[----:B------:R-:W-:-:S04]  /*1270*/  IMAD.WIDE R38, R39, 0x2, R18 ;  /* 0x0000000227267825 */ /* 0x000fc800078e0212 */
[----:B------:R-:W-:Y:S02]  /*1280*/  VIADD R6, R48, 0xfffffffc ;  /* 0xfffffffc30067836 */ /* 0x000fe40000000000 */
[----:B------:R-:W-:Y:S01]  /*1290*/  IMAD R47, R70, 0xb, RZ ;  /* 0x0000000b462f7824 */ /* 0x000fe200078e02ff */
[----:B------:R-:W-:Y:S01]  /*12a0*/  ISETP.GE.U32.AND P4, PT, R5, 0x7fffffee, PT ;  /* 0x7fffffee0500780c */ /* 0x000fe20003f86070 */
[----:B------:R-:W5:Y:S01]  /*12b0*/  @!P6 LDG.E.U16 R96, desc[UR22][R36.64] ;  /* 0x000000162460e981 */ /* 0x000f62000c1e1500 */
[----:B------:R-:W-:Y:S01]  /*12c0*/  PRMT R93, RZ, 0x7610, R93 ;  /* 0x00007610ff5d7816 */ /* 0x000fe2000000005d */
[C---:B------:R-:W-:Y:S01]  /*12d0*/  IMAD.WIDE R44, R47.reuse, 0x2, R16 ;  /* 0x000000022f2c7825 */ /* 0x040fe200078e0210 */
[----:B------:R-:W-:Y:S01]  /*12e0*/  PRMT R95, RZ, 0x7610, R95 ;  /* 0x00007610ff5f7816 */ /* 0x000fe2000000005f */
[----:B------:R-:W5:Y:S01]  /*12f0*/  @!P6 LDG.E.U16 R98, desc[UR22][R38.64] ;  /* 0x000000162662e981 */ /* 0x000f62000c1e1500 */
[----:B------:R-:W-:Y:S01]  /*1300*/  ISETP.GE.U32.AND P6, PT, R6, 0x7fffffed, PT ;  /* 0x7fffffed0600780c */ /* 0x000fe20003fc6070 */
[----:B------:R-:W-:Y:S01]  /*1310*/  IMAD.WIDE R46, R47, 0x2, R18 ;  /* 0x000000022f2e7825 */ /* 0x000fe200078e0212 */
[----:B------:R-:W-:Y:S01]  /*1320*/  PRMT R92, RZ, 0x7610, R92 ;  /* 0x00007610ff5c7816 */ /* 0x000fe2000000005c */
[----:B------:R-:W5:Y:S02]  /*1330*/  @!P0 LDG.E.U16 R93, desc[UR22][R44.64] ;  /* 0x000000162c5d8981 */ /* 0x000f64000c1e1500 */
[----:B------:R-:W-:-:S02]  /*1340*/  VIADD R6, R48, 0xfffffffb ;  /* 0xfffffffb30067836 */ /* 0x000fc40000000000 */
[----:B------:R-:W-:Y:S01]  /*1350*/  IMAD.SHL.U32 R35, R70, 0x2, RZ ;  /* 0x0000000246237824 */ /* 0x000fe200078e00ff */
[----:B------:R-:W5:Y:S01]  /*1360*/  @!P0 LDG.E.U16 R95, desc[UR22][R46.64] ;  /* 0x000000162e5f8981 */ /* 0x000f62000c1e1500 */
[----:B------:R-:W-:Y:S02]  /*1370*/  PRMT R94, RZ, 0x7610, R94 ;  /* 0x00007610ff5e7816 */ /* 0x000fe4000000005e */
[----:B------:R-:W-:Y:S01]  /*1380*/  IMAD.WIDE R32, R35, 0x2, R16 ;  /* 0x0000000223207825 */ /* 0x000fe200078e0210 */
[----:B------:R-:W-:-:S03]  /*1390*/  ISETP.GE.U32.AND P0, PT, R6, 0x7fffffec, PT ;  /* 0x7fffffec0600780c */ /* 0x000fc60003f06070 */
[----:B------:R-:W-:Y:S01]  /*13a0*/  IMAD.WIDE R34, R35, 0x2, R18 ;  /* 0x0000000223227825 */ /* 0x000fe200078e0212 */
[----:B------:R-:W5:Y:S03]  /*13b0*/  @!P4 LDG.E.U16 R92, desc[UR22][R32.64] ;  /* 0x00000016205cc981 */ /* 0x000f66000c1e1500 */
[----:B------:R-:W-:Y:S01]  /*13c0*/  VIADD R5, R48, 0xfffffff8 ;  /* 0xfffffff830057836 */ /* 0x000fe20000000000 */
[----:B------:R-:W5:Y:S01]  /*13d0*/  @!P4 LDG.E.U16 R94, desc[UR22][R34.64] ;  /* 0x00000016225ec981 */ /* 0x000f62000c1e1500 */
[C---:B------:R-:W-:Y:S02]  /*13e0*/  IMAD R43, R70.reuse, 0x3, RZ ;  /* 0x00000003462b7824 */ /* 0x040fe400078e02ff */
[----:B------:R-:W-:Y:S01]  /*13f0*/  IMAD.SHL.U32 R13, R70, 0x4, RZ ;  /* 0x00000004460d7824 */ /* 0x000fe200078e00ff */
[----:B------:R-:W-:Y:S01]  /*1400*/  PRMT R97, RZ, 0x7610, R97 ;  /* 0x00007610ff617816 */ /* 0x000fe20000000061 */
[----:B------:R-:W-:Y:S01]  /*1410*/  IMAD.WIDE R40, R43, 0x2, R16 ;  /* 0x000000022b287825 */ /* 0x000fe200078e0210 */
[----:B------:R-:W-:-:S02]  /*1420*/  PRMT R91, RZ, 0x7610, R91 ;  /* 0x00007610ff5b7816 */ /* 0x000fc4000000005b */
[----:B------:R-:W-:Y:S01]  /*1430*/  ISETP.GE.U32.AND P4, PT, R5, 0x7fffffe9, PT ;  /* 0x7fffffe90500780c */ /* 0x000fe20003f86070 */
[----:B------:R-:W-:Y:S01]  /*1440*/  IMAD.WIDE R42, R43, 0x2, R18 ;  /* 0x000000022b2a7825 */ /* 0x000fe200078e0212 */
[----:B------:R-:W-:Y:S01]  /*1450*/  PRMT R79, RZ, 0x7610, R79 ;  /* 0x00007610ff4f7816 */ /* 0x000fe2000000004f */
[----:B------:R-:W5:Y:S01]  /*1460*/  @!P6 LDG.E.U16 R97, desc[UR22][R40.64] ;  /* 0x000000162861e981 */ /* 0x000f62000c1e1500 */
[----:B------:R-:W-:Y:S01]  /*1470*/  PRMT R84, RZ, 0x7610, R84 ;  /* 0x00007610ff547816 */ /* 0x000fe20000000054 */
[C---:B------:R-:W-:Y:S01]  /*1480*/  IMAD.WIDE R14, R13.reuse, 0x2, R16 ;  /* 0x000000020d0e7825 */ /* 0x040fe200078e0210 */
[----:B------:R-:W-:Y:S01]  /*1490*/  PRMT R83, RZ, 0x7610, R83 ;  /* 0x00007610ff537816 */ /* 0x000fe20000000053 */
[----:B------:R-:W5:Y:S02]  /*14a0*/  @!P6 LDG.E.U16 R91, desc[UR22][R42.64] ;  /* 0x000000162a5be981 */ /* 0x000f64000c1e1500 */
[----:B------:R-:W-:Y:S02]  /*14b0*/  VIADD R5, R48, 0xfffffffa ;  /* 0xfffffffa30057836 */ /* 0x000fe40000000000 */
[----:B------:R-:W-:Y:S01]  /*14c0*/  IMAD R9, R70, 0xc, RZ ;  /* 0x0000000c46097824 */ /* 0x000fe200078e02ff */
[----:B------:R-:W-:Y:S01]  /*14d0*/  PRMT R82, RZ, 0x7610, R82 ;  /* 0x00007610ff527816 */ /* 0x000fe20000000052 */
[----:B------:R-:W-:-:S04]  /*14e0*/  IMAD.WIDE R12, R13, 0x2, R18 ;  /* 0x000000020d0c7825 */ /* 0x000fc800078e0212 */
[C---:B------:R-:W-:Y:S01]  /*14f0*/  VIADD R109, R48.reuse, 0xf ;  /* 0x0000000f306d7836 */ /* 0x040fe20000000000 */
[----:B------:R-:W-:Y:S01]  /*1500*/  ISETP.GE.U32.AND P6, PT, R5, 0x7fffffeb, PT ;  /* 0x7fffffeb0500780c */ /* 0x000fe20003fc6070 */
[C---:B------:R-:W-:Y:S01]  /*1510*/  IMAD.WIDE R10, R9.reuse, 0x2, R16 ;  /* 0x00000002090a7825 */ /* 0x040fe200078e0210 */
[----:B------:R-:W5:Y:S03]  /*1520*/  @!P0 LDG.E.U16 R79, desc[UR22][R14.64] ;  /* 0x000000160e4f8981 */ /* 0x000f66000c1e1500 */
[----:B------:R-:W-:Y:S01]  /*1530*/  IMAD.WIDE R8, R9, 0x2, R18 ;  /* 0x0000000209087825 */ /* 0x000fe200078e0212 */
[----:B------:R-:W5:Y:S01]  /*1540*/  @!P0 LDG.E.U16 R84, desc[UR22][R12.64] ;  /* 0x000000160c548981 */ /* 0x000f62000c1e1500 */
[----:B------:R-:W-:Y:S02]  /*1550*/  ISETP.GT.AND P0, PT, R109, 0xf, PT ;  /* 0x0000000f6d00780c */ /* 0x000fe40003f04270 */
[----:B------:R-:W-:Y:S01]  /*1560*/  VIADD R5, R48, 0xfffffff9 ;  /* 0xfffffff930057836 */ /* 0x000fe20000000000 */
[----:B------:R-:W5:Y:S01]  /*1570*/  @!P1 LDG.E.U16 R83, desc[UR22][R10.64] ;  /* 0x000000160a539981 */ /* 0x000f62000c1e1500 */
[----:B------:R-:W-:-:S03]  /*1580*/  ISETP.LT.AND P0, PT, R4, R48, P0 ;  /* 0x000000300400720c */ /* 0x000fc60000701270 */
[----:B------:R-:W5:Y:S01]  /*1590*/  @!P1 LDG.E.U16 R82, desc[UR22][R8.64] ;  /* 0x0000001608529981 */ /* 0x000f62000c1e1500 */
[----:B------:R-:W-:Y:S01]  /*15a0*/  ISETP.GE.U32.AND P1, PT, R5, 0x7fffffea, PT ;  /* 0x7fffffea0500780c */ /* 0x000fe20003f26070 */
[----:B------:R-:W-:Y:S02]  /*15b0*/  IMAD R5, R70, 0x5, RZ ;  /* 0x0000000546057824 */ /* 0x000fe400078e02ff */
[----:B------:R-:W-:Y:S02]  /*15c0*/  IMAD R77, R77, UR5, RZ ;  /* 0x000000054d4d7c24 */ /* 0x000fe4000f8e02ff */
[----:B------:R-:W-:Y:S01]  /*15d0*/  VIADD R72, R68, UR14 ;  /* 0x0000000e44487c36 */ /* 0x000fe20008000000 */
[----:B------:R-:W-:Y:S01]  /*15e0*/  PRMT R81, RZ, 0x7610, R81 ;  /* 0x00007610ff517816 */ /* 0x000fe20000000051 */
[C---:B------:R-:W-:Y:S01]  /*15f0*/  IMAD.WIDE R6, R5.reuse, 0x2, R16 ;  /* 0x0000000205067825 */ /* 0x040fe200078e0210 */
[----:B------:R-:W-:Y:S02]  /*1600*/  PRMT R80, RZ, 0x7610, R80 ;  /* 0x00007610ff507816 */ /* 0x000fe40000000050 */
[----:B------:R-:W-:Y:S01]  /*1610*/  PRMT R78, RZ, 0x7610, R78 ;  /* 0x00007610ff4e7816 */ /* 0x000fe2000000004e */
[----:B------:R-:W-:Y:S01]  /*1620*/  IMAD.WIDE R4, R5, 0x2, R18 ;  /* 0x0000000205047825 */ /* 0x000fe200078e0212 */
[----:B------:R-:W5:Y:S03]  /*1630*/  @!P6 LDG.E.U16 R81, desc[UR22][R6.64] ;  /* 0x000000160651e981 */ /* 0x000f66000c1e1500 */
[----:B------:R-:W-:Y:S01]  /*1640*/  IMAD.SHL.U32 R74, R77, 0x2, RZ ;  /* 0x000000024d4a7824 */ /* 0x000fe200078e00ff */
[----:B------:R-:W5:Y:S01]  /*1650*/  @!P6 LDG.E.U16 R80, desc[UR22][R4.64] ;  /* 0x000000160450e981 */ /* 0x000f62000c1e1500 */
[----:B------:R-:W-:-:S02]  /*1660*/  IMAD.IADD R50, R3, 0x1, R72 ;  /* 0x0000000103327824 */ /* 0x000fc400078e0248 */
[----:B------:R-:W-:Y:S01]  /*1670*/  IMAD R53, R70, 0xd, RZ ;  /* 0x0000000d46357824 */ /* 0x000fe200078e02ff */
[----:B------:R-:W-:Y:S01]  /*1680*/  IADD3 RZ, P6, PT, R74, R49, RZ ;  /* 0x000000314aff7210 */ /* 0x000fe20007fde0ff */
[----:B------:R-:W-:Y:S01]  /*1690*/  VIADD R75, R48, 0xfffffff0 ;  /* 0xfffffff0304b7836 */ /* 0x000fe20000000000 */
[----:B------:R1:W5:Y:S01]  /*16a0*/  @P0 LDG.E.U16 R78, desc[UR22][R50.64] ;  /* 0x00000016324e0981 */ /* 0x000362000c1e1500 */
[----:B------:R-:W-:Y:S01]  /*16b0*/  PRMT R110, RZ, 0x7610, R110 ;  /* 0x00007610ff6e7816 */ /* 0x000fe2000000006e */
[----:B------:R-:W-:Y:S01]  /*16c0*/  IMAD.WIDE R48, R53, 0x2, R16 ;  /* 0x0000000235307825 */ /* 0x000fe200078e0210 */
[----:B------:R-:W-:-:S04]  /*16d0*/  PRMT R108, RZ, 0x7610, R108 ;  /* 0x00007610ff6c7816 */ /* 0x000fc8000000006c */
[----:B------:R-:W5:Y:S01]  /*16e0*/  @!P3 LDG.E.U16 R110, desc[UR22][R48.64] ;  /* 0x00000016306eb981 */ /* 0x000f62000c1e1500 */
[----:B-1----:R-:W-:-:S05]  /*16f0*/  IMAD.WIDE R50, R53, 0x2, R18 ;  /* 0x0000000235327825 */ /* 0x002fca00078e0212 */
[----:B------:R-:W5:Y:S01]  /*1700*/  @!P3 LDG.E.U16 R108, desc[UR22][R50.64] ;  /* 0x00000016326cb981 */ /* 0x000f62000c1e1500 */
[----:B------:R-:W-:Y:S01]  /*1710*/  ISETP.GE.U32.AND P3, PT, R75, 0x7fffffe1, PT ;  /* 0x7fffffe14b00780c */ /* 0x000fe20003f66070 */
[C---:B------:R-:W-:Y:S02]  /*1720*/  IMAD R61, R70.reuse, 0x6, RZ ;  /* 0x00000006463d7824 */ /* 0x040fe400078e02ff */
[C---:B------:R-:W-:Y:S02]  /*1730*/  IMAD R63, R70.reuse, 0xe, RZ ;  /* 0x0000000e463f7824 */ /* 0x040fe400078e02ff */
[C---:B------:R-:W-:Y:S02]  /*1740*/  IMAD R65, R70.reuse, 0x7, RZ ;  /* 0x0000000746417824 */ /* 0x040fe400078e02ff */
[----:B------:R-:W-:Y:S01]  /*1750*/  IMAD R67, R70, 0xf, RZ ;  /* 0x0000000f46437824 */ /* 0x000fe200078e02ff */
[----:B------:R-:W-:Y:S01]  /*1760*/  PRMT R106, RZ, 0x7610, R106 ;  /* 0x00007610ff6a7816 */ /* 0x000fe2000000006a */
[----:B------:R-:W-:Y:S01]  /*1770*/  IMAD.WIDE R52, R61, 0x2, R16 ;  /* 0x000000023d347825 */ /* 0x000fe200078e0210 */
[----:B------:R-:W-:-:S02]  /*1780*/  PRMT R115, RZ, 0x7610, R115 ;  /* 0x00007610ff737816 */ /* 0x000fc40000000073 */
[----:B------:R-:W-:Y:S01]  /*1790*/  PRMT R105, RZ, 0x7610, R105 ;  /* 0x00007610ff697816 */ /* 0x000fe20000000069 */
[----:B------:R-:W-:Y:S01]  /*17a0*/  IMAD.WIDE R54, R63, 0x2, R16 ;  /* 0x000000023f367825 */ /* 0x000fe200078e0210 */
[----:B------:R-:W-:Y:S01]  /*17b0*/  PRMT R114, RZ, 0x7610, R114 ;  /* 0x00007610ff727816 */ /* 0x000fe20000000072 */
[----:B------:R-:W5:Y:S01]  /*17c0*/  @!P1 LDG.E.U16 R106, desc[UR22][R52.64] ;  /* 0x00000016346a9981 */ /* 0x000f62000c1e1500 */
        /* <DEDUP_REMOVED lines=9> */
[--C-:B------:R-:W-:Y:S01]  /*1860*/  IMAD.WIDE R60, R61, 0x2, R18.reuse ;  /* 0x000000023d3c7825 */ /* 0x100fe200078e0212 */
[----:B------:R-:W-:Y:S01]  /*1870*/  LEA.HI.X.SX32 R73, R77, R73, 0x1, P6 ;  /* 0x000000494d497211 */ /* 0x000fe200030f0eff */
[----:B------:R-:W5:Y:S02]  /*1880*/  @!P3 LDG.E.U16 R111, desc[UR22][R58.64] ;  /* 0x000000163a6fb981 */ /* 0x000f64000c1e1500 */
[----:B------:R-:W-:-:S02]  /*1890*/  IMAD.WIDE R62, R63, 0x2, R18 ;  /* 0x000000023f3e7825 */ /* 0x000fc400078e0212 */
[----:B------:R-:W5:Y:S02]  /*18a0*/  @!P1 LDG.E.U16 R115, desc[UR22][R60.64] ;  /* 0x000000163c739981 */ /* 0x000f64000c1e1500 */
[--C-:B------:R-:W-:Y:S02]  /*18b0*/  IMAD.WIDE R64, R65, 0x2, R18.reuse ;  /* 0x0000000241407825 */ /* 0x100fe400078e0212 */
[----:B------:R-:W5:Y:S02]  /*18c0*/  @!P5 LDG.E.U16 R114, desc[UR22][R62.64] ;  /* 0x000000163e72d981 */ /* 0x000f64000c1e1500 */
[----:B------:R-:W-:Y:S02]  /*18d0*/  IMAD.WIDE R66, R67, 0x2, R18 ;  /* 0x0000000243427825 */ /* 0x000fe400078e0212 */
[----:B------:R-:W5:Y:S02]  /*18e0*/  @!P4 LDG.E.U16 R112, desc[UR22][R64.64] ;  /* 0x000000164070c981 */ /* 0x000f64000c1e1500 */
[----:B------:R-:W-:-:S02]  /*18f0*/  IMAD.IADD R72, R74, 0x1, R72 ;  /* 0x000000014a487824 */ /* 0x000fc400078e0248 */
[----:B------:R-:W5:Y:S04]  /*1900*/  @!P3 LDG.E.U16 R103, desc[UR22][R66.64] ;  /* 0x000000164267b981 */ /* 0x000f68000c1e1500 */
[----:B------:R1:W5:Y:S01]  /*1910*/  @P0 LDG.E.U16 R90, desc[UR22][R72.64] ;  /* 0x00000016485a0981 */ /* 0x000362000c1e1500 */
[----:B------:R-:W-:Y:S01]  /*1920*/  ISETP.NE.U32.AND P0, PT, R85, RZ, PT ;  /* 0x000000ff5500720c */ /* 0x000fe20003f05070 */
[C---:B------:R-:W-:Y:S01]  /*1930*/  IMAD.SHL.U32 R85, R107.reuse, 0x2, RZ ;  /* 0x000000026b557824 */ /* 0x040fe200078e00ff */
[----:B------:R-:W-:Y:S01]  /*1940*/  LOP3.LUT R116, R107, 0x40, RZ, 0xc0, !PT ;  /* 0x000000406b747812 */ /* 0x000fe200078ec0ff */
[----:B------:R-:W-:-:S04]  /*1950*/  @!UP1 UIADD3 UR4, UPT, UPT, -UR4, 0x100000, URZ ;  /* 0x0010000004049890 */ /* 0x000fc8000fffe1ff */
[----:B------:R-:W-:Y:S02]  /*1960*/  @!UP1 USHF.L.U32 UR5, UR4, 0xb, URZ ;  /* 0x0000000b04059899 */ /* 0x000fe400080006ff */
[----:B------:R-:W-:Y:S01]  /*1970*/  @!UP1 USHF.L.U32 UR4, UR4, 0x1, URZ ;  /* 0x0000000104049899 */ /* 0x000fe200080006ff */
[----:B------:R-:W-:Y:S02]  /*1980*/  LOP3.LUT R117, R85, 0x7e, RZ, 0xc0, !PT ;  /* 0x0000007e55757812 */ /* 0x000fe400078ec0ff */
[----:B-1----:R-:W-:-:S03]  /*1990*/  SHF.R.S32.HI R72, RZ, 0x1f, R109 ;  /* 0x0000001fff487819 */ /* 0x002fc6000001146d */
[----:B------:R-:W-:Y:S01]  /*19a0*/  IMAD R85, R116, 0x20, R117 ;  /* 0x0000002074557824 */ /* 0x000fe200078e0275 */
[----:B------:R-:W-:Y:S01]  /*19b0*/  VOTEU.ALL UP1, P2 ;  /* 0x0000000000ff7886 */ /* 0x000fe20001020000 */
[----:B------:R-:W-:Y:S02]  /*19c0*/  ISETP.LT.OR P1, PT, R109, 0x10, P0 ;  /* 0x000000106d00780c */ /* 0x000fe40000721670 */
[----:B------:R-:W-:Y:S02]  /*19d0*/  LEA.HI R109, R72, R109, RZ, 0x4 ;  /* 0x0000006d486d7211 */ /* 0x000fe400078f20ff */
[C---:B------:R-:W-:Y:S01]  /*19e0*/  LOP3.LUT R72, R85.reuse, 0x10, RZ, 0x3c, !PT ;  /* 0x0000001055487812 */ /* 0x040fe200078e3cff */
[----:B------:R0:W1:Y:S01]  /*19f0*/  @!UP1 SYNCS.EXCH.64 URZ, [UR9+0x4408], UR4 ;  /* 0x0044080409ff95b2 */ /* 0x0000620008000100 */
[----:B------:R-:W-:Y:S02]  /*1a00*/  SHF.R.S32.HI R118, RZ, 0x6, R107 ;  /* 0x00000006ff767819 */ /* 0x000fe4000001146b */
[----:B------:R-:W-:-:S02]  /*1a10*/  LOP3.LUT R73, R85, 0x20, RZ, 0x3c, !PT ;  /* 0x0000002055497812 */ /* 0x000fc400078e3cff */
[----:B------:R-:W-:-:S04]  /*1a20*/  SGXT R118, R118, 0x1 ;  /* 0x000000017676781a */ /* 0x000fc80000000200 */
[----:B------:R-:W-:Y:S02]  /*1a30*/  LOP3.LUT R117, R117, 0x90, R118, 0x78, !PT ;  /* 0x0000009075757812 */ /* 0x000fe400078e7876 */
[----:B------:R-:W-:Y:S02]  /*1a40*/  SHF.R.S32.HI R116, RZ, 0x1f, R69 ;  /* 0x0000001fff747819 */ /* 0x000fe40000011445 */
[----:B------:R-:W-:Y:S02]  /*1a50*/  SHF.R.S32.HI R109, RZ, 0x4, R109 ;  /* 0x00000004ff6d7819 */ /* 0x000fe4000001146d */
[----:B------:R-:W-:Y:S01]  /*1a60*/  SHF.L.U64.HI R69, R69, 0x1, R116 ;  /* 0x0000000145457819 */ /* 0x000fe20000010274 */
[----:B--2---:R-:W-:Y:S04]  /*1a70*/  STS.U16 [R85+UR9], R104 ;  /* 0x0000006855007988 */ /* 0x004fe80008000409 */
[----:B---3--:R2:W-:Y:S04]  /*1a80*/  STS.U16 [R85+UR9+0x1000], R86 ;  /* 0x0010005655007988 */ /* 0x0085e80008000409 */
[----:B----4-:R-:W-:Y:S04]  /*1a90*/  STS.U16 [R85+UR9+0x400], R102 ;  /* 0x0004006655007988 */ /* 0x010fe80008000409 */
[----:B-----5:R-:W-:Y:S01]  /*1aa0*/  STS.U16 [R85+UR9+0x1400], R100 ;  /* 0x0014006455007988 */ /* 0x020fe20008000409 */
[----:B--2---:R-:W-:-:S03]  /*1ab0*/  LOP3.LUT R86, R85, 0x30, RZ, 0x3c, !PT ;  /* 0x0000003055567812 */ /* 0x004fc600078e3cff */
[----:B------:R2:W-:Y:S04]  /*1ac0*/  STS.U16 [R72+UR9+0x480], R87 ;  /* 0x0004805748007988 */ /* 0x0005e80008000409 */
[----:B------:R3:W-:Y:S01]  /*1ad0*/  STS.U16 [R72+UR9+0x1480], R89 ;  /* 0x0014805948007988 */ /* 0x0007e20008000409 */
[C---:B--2---:R-:W-:Y:S02]  /*1ae0*/  LOP3.LUT R87, R85.reuse, 0x40, RZ, 0x3c, !PT ;  /* 0x0000004055577812 */ /* 0x044fe400078e3cff */
[C---:B---3--:R-:W-:Y:S01]  /*1af0*/  LOP3.LUT R89, R85.reuse, 0x50, RZ, 0x3c, !PT ;  /* 0x0000005055597812 */ /* 0x048fe200078e3cff */
[----:B------:R-:W-:Y:S04]  /*1b00*/  STS.U16 [R72+UR9+0x80], R99 ;  /* 0x0000806348007988 */ /* 0x000fe80008000409 */
[----:B------:R-:W-:Y:S04]  /*1b10*/  STS.U16 [R72+UR9+0x1080], R101 ;  /* 0x0010806548007988 */ /* 0x000fe80008000409 */
[----:B------:R-:W-:Y:S04]  /*1b20*/  STS.U16 [R73+UR9+0x500], R96 ;  /* 0x0005006049007988 */ /* 0x000fe80008000409 */
[----:B------:R-:W-:Y:S04]  /*1b30*/  STS.U16 [R73+UR9+0x1500], R98 ;  /* 0x0015006249007988 */ /* 0x000fe80008000409 */
[----:B------:R2:W-:Y:S04]  /*1b40*/  STS.U16 [R73+UR9+0x100], R92 ;  /* 0x0001005c49007988 */ /* 0x0005e80008000409 */
[----:B------:R3:W-:Y:S04]  /*1b50*/  STS.U16 [R73+UR9+0x1100], R94 ;  /* 0x0011005e49007988 */ /* 0x0007e80008000409 */
[----:B------:R-:W-:Y:S01]  /*1b60*/  STS.U16 [R86+UR9+0x580], R93 ;  /* 0x0005805d56007988 */ /* 0x000fe20008000409 */
[----:B--2---:R-:W-:-:S03]  /*1b70*/  LOP3.LUT R92, R85, 0x60, RZ, 0x3c, !PT ;  /* 0x00000060555c7812 */ /* 0x004fc600078e3cff */
[----:B------:R-:W-:Y:S01]  /*1b80*/  STS.U16 [R86+UR9+0x1580], R95 ;  /* 0x0015805f56007988 */ /* 0x000fe20008000409 */
[----:B---3--:R-:W-:-:S03]  /*1b90*/  LOP3.LUT R94, R85, 0x70, RZ, 0x3c, !PT ;  /* 0x00000070555e7812 */ /* 0x008fc600078e3cff */
[----:B------:R-:W-:Y:S04]  /*1ba0*/  STS.U16 [R86+UR9+0x180], R97 ;  /* 0x0001806156007988 */ /* 0x000fe80008000409 */
[----:B------:R-:W-:Y:S04]  /*1bb0*/  STS.U16 [R86+UR9+0x1180], R91 ;  /* 0x0011805b56007988 */ /* 0x000fe80008000409 */
[----:B------:R2:W-:Y:S04]  /*1bc0*/  STS.U16 [R87+UR9+0x200], R79 ;  /* 0x0002004f57007988 */ /* 0x0005e80008000409 */
[----:B------:R-:W-:Y:S04]  /*1bd0*/  STS.U16 [R87+UR9+0x1200], R84 ;  /* 0x0012005457007988 */ /* 0x000fe80008000409 */
[----:B------:R-:W-:Y:S04]  /*1be0*/  STS.U16 [R87+UR9+0x600], R83 ;  /* 0x0006005357007988 */ /* 0x000fe80008000409 */
[----:B------:R-:W-:Y:S04]  /*1bf0*/  STS.U16 [R87+UR9+0x1600], R82 ;  /* 0x0016005257007988 */ /* 0x000fe80008000409 */
[----:B------:R3:W-:Y:S04]  /*1c00*/  STS.U16 [R89+UR9+0x280], R81 ;  /* 0x0002805159007988 */ /* 0x0007e80008000409 */
        /* <DEDUP_REMOVED lines=12> */
[----:B------:R0:W-:Y:S01]  /*1cd0*/  STS.U16 [R117+UR9+0x4100], R90 ;  /* 0x0041005a75007988 */ /* 0x0001e20008000409 */
[----:B-1----:R1:W-:Y:S06]  /*1ce0*/  MEMBAR.ALL.CTA ;  /* 0x0000000000007992 */ /* 0x0023ec0000008000 */
[----:B-1----:R-:W1:Y:S01]  /*1cf0*/  FENCE.VIEW.ASYNC.S ;  /* 0x00000000000073c6 */ /* 0x002e620000000000 */
[----:B--2---:R-:W-:Y:S01]  /*1d00*/  IMAD.SHL.U32 R79, R71, 0x10, RZ ;  /* 0x00000010474f7824 */ /* 0x004fe200078e00ff */
[----:B------:R-:W-:-:S03]  /*1d10*/  VIMNMX R71, PT, PT, R109, 0x1, !PT ;  /* 0x000000016d477848 */ /* 0x000fc60007fe0100 */
[----:B------:R-:W-:Y:S01]  /*1d20*/  IMAD.WIDE R68, R79, 0x2, R68 ;  /* 0x000000024f447825 */ /* 0x000fe200078e0244 */
[----:B---3--:R-:W-:Y:S02]  /*1d30*/  SHF.R.S32.HI R81, RZ, 0x1f, R76 ;  /* 0x0000001fff517819 */ /* 0x008fe4000001144c */
[----:B------:R-:W-:Y:S01]  /*1d40*/  SHF.R.S32.HI R82, RZ, 0x1f, R77 ;  /* 0x0000001fff527819 */ /* 0x000fe2000001144d */
[----:B------:R-:W-:Y:S01]  /*1d50*/  VIADD R71, R71, 0xffffffff ;  /* 0xffffffff47477836 */ /* 0x000fe20000000000 */
[----:B-1----:R-:W-:Y:S01]  /*1d60*/  BAR.SYNC.DEFER_BLOCKING 0x0 ;  /* 0x0000000000007b1d */ /* 0x002fe20000010000 */
[----:B----4-:R-:W-:-:S03]  /*1d70*/  IADD3 R80, P4, PT, R68, UR14, RZ ;  /* 0x0000000e44507c10 */ /* 0x010fc6000ff9e0ff */
[----:B------:R-:W-:Y:S02]  /*1d80*/  ISETP.NE.U32.AND P3, PT, R71, RZ, PT ;  /* 0x000000ff4700720c */ /* 0x000fe40003f65070 */
[----:B------:R-:W-:Y:S02]  /*1d90*/  SHF.L.U64.HI R76, R76, 0x1, R81 ;  /* 0x000000014c4c7819 */ /* 0x000fe40000010251 */
[----:B------:R-:W-:Y:S01]  /*1da0*/  SHF.L.U64.HI R77, R77, 0x1, R82 ;  /* 0x000000014d4d7819 */ /* 0x000fe20000010252 */
[----:B0-----:R-:W-:Y:S08]  /*1db0*/  @P1 BRA `(.L_x_6) ;  /* 0x00000000005c1947 */ /* 0x001ff00003800000 */
[----:B------:R-:W-:Y:S02]  /*1dc0*/  UIADD3 UR5, UPT, UPT, UR9, 0x4000, URZ ;  /* 0x0000400009057890 */ /* 0x000fe4000fffe0ff */
[----:B------:R-:W-:Y:S02]  /*1dd0*/  USHF.R.U32.HI UR4, URZ, 0x4, UR9 ;  /* 0x00000004ff047899 */ /* 0x000fe40008011609 */
[----:B------:R-:W-:Y:S02]  /*1de0*/  USHF.R.U32.HI UR5, URZ, 0x4, UR5 ;  /* 0x00000004ff057899 */ /* 0x000fe40008011605 */
[----:B------:R-:W-:Y:S02]  /*1df0*/  USGXT.U32 UR4, UR4, 0xe ;  /* 0x0000000e0404789a */ /* 0x000fe40008000000 */
[----:B------:R-:W-:Y:S01]  /*1e00*/  USGXT.U32 UR6, UR5, 0xe ;  /* 0x0000000e0506789a */ /* 0x000fe20008000000 */
[----:B------:R-:W-:Y:S01]  /*1e10*/  UMOV UR10, 0x800100 ;  /* 0x00800100000a7882 */ /* 0x000fe20000000000 */
[----:B------:R-:W-:Y:S01]  /*1e20*/  UMOV UR11, 0x40004040 ;  /* 0x40004040000b7882 */ /* 0x000fe20000000000 */
[----:B------:R-:W-:Y:S01]  /*1e30*/  UMOV UR5, URZ ;  /* 0x000000ff00057c82 */ /* 0x000fe20008000000 */
[----:B------:R-:W-:-:S02]  /*1e40*/  ULOP3.LUT UR12, UR4, 0x800000, URZ, 0xfc, !UPT ;  /* 0x00800000040c7892 */ /* 0x000fc4000f8efcff */
[----:B------:R-:W-:Y:S02]  /*1e50*/  UIADD3 UR14, UPT, UPT, UR8, 0x10, URZ ;  /* 0x00000010080e7890 */ /* 0x000fe4000fffe0ff */
[----:B------:R-:W-:Y:S01]  /*1e60*/  UIADD3.64 UR10, UPT, UPT, UR4, UR10, URZ ;  /* 0x0000000a040a7297 */ /* 0x000fe2000fffe0ff */
[----:B------:R-:W-:Y:S02]  /*1e70*/  UMOV UR16, 0x0 ;  /* 0x0000000000107882 */ /* 0x000fe40000000000 */
[----:B------:R-:W-:Y:S01]  /*1e80*/  UMOV UR4, UR7 ;  /* 0x0000000700047c82 */ /* 0x000fe20008000000 */
[----:B------:R-:W-:Y:S01]  /*1e90*/  UMOV UR17, 0x8048010 ;  /* 0x0804801000117882 */ /* 0x000fe20000000000 */
[----:B------:R-:W-:Y:S01]  /*1ea0*/  UMOV UR7, 0xc0004010 ;  /* 0xc000401000077882 */ /* 0x000fe20000000000 */
[----:B------:R-:W-:Y:S01]  /*1eb0*/  UMOV UR13, 0x40004040 ;  /* 0x40004040000d7882 */ /* 0x000fe20000000000 */
[----:B------:R-:W-:Y:S01]  /*1ec0*/  UMOV UR20, 0x0 ;  /* 0x0000000000147882 */ /* 0x000fe20000000000 */
[----:B------:R-:W-:Y:S01]  /*1ed0*/  UMOV UR21, 0x8048010 ;  /* 0x0804801000157882 */ /* 0x000fe20000000000 */
[----:B------:R-:W-:Y:S01]  /*1ee0*/  UMOV UR4, UR4 ;  /* 0x0000000400047c82 */ /* 0x000fe20008000000 */
[----:B------:R0:W-:Y:S01]  /*1ef0*/  UTCHMMA gdesc[UR12], gdesc[UR6], tmem[UR8], tmem[UR16], idesc[UR17], !UPT ;  /* 0x00ff10060c0075ea */ /* 0x0001e2000f800008 */
[----:B------:R0:W-:Y:S01]  /*1f00*/  UTCHMMA gdesc[UR10], gdesc[UR6], tmem[UR14], tmem[UR20], idesc[UR21], !UPT ;  /* 0x00ff14060a0075ea */ /* 0x0001e2000f80000e */
[----:B------:R0:W-:Y:S01]  /*1f10*/  UTCBAR [UR4], URZ ;  /* 0x000000ff040073e9 */ /* 0x0001e200080000ff */
[----:B------:R-:W-:Y:S01]  /*1f20*/  NOP ;  /* 0x0000000000007918 */ /* 0x000fe20000000000 */
.L_x_6:
[----:B------:R-:W-:Y:S01]  /*1f30*/  IADD3.X R83, PT, PT, R69, UR15, RZ, P4, !PT ;  /* 0x0000000f45537c10 */ /* 0x000fe2000a7fe4ff */
[----:B0-----:R-:W-:Y:S01]  /*1f40*/  UMOV UR4, URZ ;  /* 0x000000ff00047c82 */ /* 0x001fe20008000000 */
[----:B------:R-:W-:Y:S01]  /*1f50*/  IMAD.SHL.U32 R81, R70, 0x10, RZ ;  /* 0x0000001046517824 */ /* 0x000fe200078e00ff */
[----:B------:R-:W-:Y:S06]  /*1f60*/  @!P3 BRA `(.L_x_7) ;  /* 0x0000000c0068b947 */ /* 0x000fec0003800000 */
[----:B------:R-:W-:Y:S01]  /*1f70*/  UIADD3 UR5, UPT, UPT, UR9, 0x2000, URZ ;  /* 0x0000200009057890 */ /* 0x000fe2000fffe0ff */
[----:B------:R-:W-:Y:S01]  /*1f80*/  IMAD.MOV.U32 R78, RZ, RZ, R71 ;  /* 0x000000ffff4e7224 */ /* 0x000fe200078e0047 */
[----:B------:R-:W-:Y:S02]  /*1f90*/  UIADD3 UR6, UPT, UPT, UR9, 0x4200, URZ ;  /* 0x0000420009067890 */ /* 0x000fe4000fffe0ff */
[----:B------:R-:W-:Y:S02]  /*1fa0*/  USHF.R.U32.HI UR5, URZ, 0x4, UR5 ;  /* 0x00000004ff057899 */ /* 0x000fe40008011605 */
[----:B------:R-:W-:Y:S02]  /*1fb0*/  USHF.R.U32.HI UR10, URZ, 0x4, UR6 ;  /* 0x00000004ff0a7899 */ /* 0x000fe40008011606 */
[----:B------:R-:W-:Y:S01]  /*1fc0*/  USGXT.U32 UR6, UR5, 0xe ;  /* 0x0000000e0506789a */ /* 0x000fe20008000000 */
[----:B------:R-:W-:Y:S01]  /*1fd0*/  UMOV UR12, 0x800100 ;  /* 0x00800100000c7882 */ /* 0x000fe20000000000 */
[----:B------:R-:W-:Y:S01]  /*1fe0*/  UMOV UR13, 0x40004040 ;  /* 0x40004040000d7882 */ /* 0x000fe20000000000 */
[----:B------:R-:W-:Y:S01]  /*1ff0*/  UMOV UR7, URZ ;  /* 0x000000ff00077c82 */ /* 0x000fe20008000000 */
[----:B------:R-:W-:-:S02]  /*2000*/  USGXT.U32 UR10, UR10, 0xe ;  /* 0x0000000e0a0a789a */ /* 0x000fc40008000000 */
[----:B------:R-:W-:Y:S02]  /*2010*/  ULOP3.LUT UR14, UR6, 0x800000, URZ, 0xfc, !UPT ;  /* 0x00800000060e7892 */ /* 0x000fe4000f8efcff */
[----:B------:R-:W-:Y:S01]  /*2020*/  UIADD3.64 UR12, UPT, UPT, UR6, UR12, URZ ;  /* 0x0000000c060c7297 */ /* 0x000fe2000fffe0ff */
[----:B------:R-:W-:Y:S01]  /*2030*/  UMOV UR20, 0x1 ;  /* 0x0000000100147882 */ /* 0x000fe20000000000 */
[----:B------:R-:W-:Y:S01]  /*2040*/  UMOV UR5, URZ ;  /* 0x000000ff00057c82 */ /* 0x000fe20008000000 */
[----:B------:R-:W-:-:S09]  /*2050*/  UMOV UR11, 0xc0004010 ;  /* 0xc0004010000b7882 */ /* 0x000fd20000000000 */
.L_x_10:
[----:B------:R-:W-:Y:S01]  /*2060*/  USHF.L.U32 UR4, UR4, 0x1f, URZ ;  /* 0x0000001f04047899 */ /* 0x000fe200080006ff */
[----:B------:R-:W-:Y:S01]  /*2070*/  LOP3.LUT R68, R107, 0xf, RZ, 0xc0, !PT ;  /* 0x0000000f6b447812 */ /* 0x000fe200078ec0ff */
[----:B------:R-:W-:-:S03]  /*2080*/  IMAD.WIDE R58, R81, 0x2, R58 ;  /* 0x00000002513a7825 */ /* 0x000fc600078e023a */
[----:B------:R-:W-:Y:S01]  /*2090*/  ISETP.GE.AND P1, PT, R68, R75, PT ;  /* 0x0000004b4400720c */ /* 0x000fe20003f26270 */
[----:B------:R-:W-:-:S04]  /*20a0*/  IMAD.U32 R69, RZ, RZ, UR4 ;  /* 0x00000004ff457e24 */ /* 0x000fc8000f8e00ff */
[----:B------:R-:W0:Y:S02]  /*20b0*/  SYNCS.PHASECHK.TRANS64.TRYWAIT P3, [UR19], R69 ;  /* 0x00000045ff0075a7 */ /* 0x000e240008061113 */
[----:B0-----:R-:W-:Y:S06]  /*20c0*/  @!P3 BRA `(.L_x_8) ;  /* 0x0000001800e0b947 */ /* 0x001fec0003800000 */
.L_x_16:
[----:B------:R-:W-:Y:S01]  /*20d0*/  ISETP.GT.AND P6, PT, R75, 0x2, PT ;  /* 0x000000024b00780c */ /* 0x000fe20003fc4270 */
[----:B------:R-:W-:Y:S01]  /*20e0*/  IMAD.WIDE R34, R81, 0x2, R34 ;  /* 0x0000000251227825 */ /* 0x000fe200078e0222 */
[C---:B------:R-:W-:Y:S02]  /*20f0*/  ISETP.GT.AND P4, PT, R75.reuse, RZ, PT ;  /* 0x000000ff4b00720c */ /* 0x040fe40003f84270 */
[----:B------:R-:W-:Y:S01]  /*2100*/  ISETP.GT.AND P3, PT, R75, 0x1, PT ;  /* 0x000000014b00780c */ /* 0x000fe20003f64270 */
[----:B------:R-:W-:Y:S01]  /*2110*/  IMAD.WIDE R32, R81, 0x2, R32 ;  /* 0x0000000251207825 */ /* 0x000fe200078e0220 */
[----:B------:R-:W-:Y:S02]  /*2120*/  ISETP.GT.AND P5, PT, R75, 0x3, PT ;  /* 0x000000034b00780c */ /* 0x000fe40003fa4270 */
[----:B------:R-:W-:Y:S01]  /*2130*/  PRMT R118, RZ, 0x7610, R118 ;  /* 0x00007610ff767816 */ /* 0x000fe20000000076 */
[----:B------:R-:W-:Y:S01]  /*2140*/  IMAD.WIDE R42, R81, 0x2, R42 ;  /* 0x00000002512a7825 */ /* 0x000fe200078e022a */
[----:B------:R-:W-:-:S02]  /*2150*/  PRMT R116, RZ, 0x7610, R116 ;  /* 0x00007610ff747816 */ /* 0x000fc40000000074 */
[----:B------:R-:W-:Y:S01]  /*2160*/  PRMT R120, RZ, 0x7610, R120 ;  /* 0x00007610ff787816 */ /* 0x000fe20000000078 */
[C---:B------:R-:W-:Y:S01]  /*2170*/  IMAD.WIDE R40, R81.reuse, 0x2, R40 ;  /* 0x0000000251287825 */ /* 0x040fe200078e0228 */
[----:B------:R-:W-:Y:S01]  /*2180*/  PRMT R122, RZ, 0x7610, R122 ;  /* 0x00007610ff7a7816 */ /* 0x000fe2000000007a */
[----:B------:R-:W2:Y:S01]  /*2190*/  @P6 LDG.E.U16 R118, desc[UR22][R32.64] ;  /* 0x0000001620766981 */ /* 0x000ea2000c1e1500 */
[----:B------:R-:W-:Y:S01]  /*21a0*/  PRMT R113, RZ, 0x7610, R113 ;  /* 0x00007610ff717816 */ /* 0x000fe20000000071 */
[C---:B------:R-:W-:Y:S01]  /*21b0*/  IMAD.WIDE R30, R81.reuse, 0x2, R30 ;  /* 0x00000002511e7825 */ /* 0x040fe200078e021e */
[----:B------:R-:W-:Y:S01]  /*21c0*/  PRMT R115, RZ, 0x7610, R115 ;  /* 0x00007610ff737816 */ /* 0x000fe20000000073 */
[----:B------:R-:W3:Y:S01]  /*21d0*/  @P6 LDG.E.U16 R116, desc[UR22][R34.64] ;  /* 0x0000001622746981 */ /* 0x000ee2000c1e1500 */
[----:B------:R-:W-:Y:S01]  /*21e0*/  PRMT R109, RZ, 0x7610, R109 ;  /* 0x00007610ff6d7816 */ /* 0x000fe2000000006d */
[----:B------:R-:W-:Y:S01]  /*21f0*/  IMAD.WIDE R28, R81, 0x2, R28 ;  /* 0x00000002511c7825 */ /* 0x000fe200078e021c */
[----:B------:R-:W-:-:S02]  /*2200*/  PRMT R105, RZ, 0x7610, R105 ;  /* 0x00007610ff697816 */ /* 0x000fc40000000069 */
[----:B------:R-:W-:Y:S01]  /*2210*/  ISETP.GT.AND P6, PT, R75, 0x6, PT ;  /* 0x000000064b00780c */ /* 0x000fe20003fc4270 */
[C---:B------:R-:W-:Y:S01]  /*2220*/  IMAD.WIDE R18, R81.reuse, 0x2, R18 ;  /* 0x0000000251127825 */ /* 0x040fe200078e0212 */
[----:B------:R-:W4:Y:S03]  /*2230*/  @P3 LDG.E.U16 R113, desc[UR22][R28.64] ;  /* 0x000000161c713981 */ /* 0x000f26000c1e1500 */
[C---:B------:R-:W-:Y:S01]  /*2240*/  IMAD.WIDE R16, R81.reuse, 0x2, R16 ;  /* 0x0000000251107825 */ /* 0x040fe200078e0210 */
[----:B------:R-:W5:Y:S01]  /*2250*/  @P4 LDG.E.U16 R122, desc[UR22][R18.64] ;  /* 0x00000016127a4981 */ /* 0x000f62000c1e1500 */
[----:B------:R-:W-:Y:S02]  /*2260*/  PRMT R90, RZ, 0x7610, R90 ;  /* 0x00007610ff5a7816 */ /* 0x000fe4000000005a */
[----:B------:R-:W-:Y:S01]  /*2270*/  IMAD.WIDE R60, R81, 0x2, R60 ;  /* 0x00000002513c7825 */ /* 0x000fe200078e023c */
[----:B------:R-:W2:Y:S01]  /*2280*/  @P4 LDG.E.U16 R120, desc[UR22][R16.64] ;  /* 0x0000001610784981 */ /* 0x000ea2000c1e1500 */
[----:B------:R-:W-:-:S02]  /*2290*/  ISETP.GT.AND P4, PT, R75, 0x4, PT ;  /* 0x000000044b00780c */ /* 0x000fc40003f84270 */
[----:B------:R-:W-:Y:S01]  /*22a0*/  IMAD.WIDE R52, R81, 0x2, R52 ;  /* 0x0000000251347825 */ /* 0x000fe200078e0234 */
[----:B------:R-:W3:Y:S01]  /*22b0*/  @P3 LDG.E.U16 R115, desc[UR22][R30.64] ;  /* 0x000000161e733981 */ /* 0x000ee2000c1e1500 */
[----:B------:R-:W-:Y:S02]  /*22c0*/  ISETP.GT.AND P3, PT, R75, 0x5, PT ;  /* 0x000000054b00780c */ /* 0x000fe40003f64270 */
[C---:B------:R-:W-:Y:S01]  /*22d0*/  IMAD.WIDE R64, R81.reuse, 0x2, R64 ;  /* 0x0000000251407825 */ /* 0x040fe200078e0240 */
[----:B------:R-:W3:Y:S01]  /*22e0*/  @P5 LDG.E.U16 R109, desc[UR22][R40.64] ;  /* 0x00000016286d5981 */ /* 0x000ee2000c1e1500 */
[----:B------:R-:W-:Y:S02]  /*22f0*/  PRMT R97, RZ, 0x7610, R97 ;  /* 0x00007610ff617816 */ /* 0x000fe40000000061 */
[----:B------:R-:W-:Y:S01]  /*2300*/  IMAD.WIDE R56, R81, 0x2, R56 ;  /* 0x0000000251387825 */ /* 0x000fe200078e0238 */
[----:B------:R-:W3:Y:S01]  /*2310*/  @P5 LDG.E.U16 R105, desc[UR22][R42.64] ;  /* 0x000000162a695981 */ /* 0x000ee2000c1e1500 */
[----:B------:R-:W-:-:S02]  /*2320*/  ISETP.GT.AND P5, PT, R75, 0x7, PT ;  /* 0x000000074b00780c */ /* 0x000fc40003fa4270 */
[----:B------:R-:W-:Y:S01]  /*2330*/  PRMT R110, RZ, 0x7610, R110 ;  /* 0x00007610ff6e7816 */ /* 0x000fe2000000006e */
[----:B------:R-:W3:Y:S01]  /*2340*/  @P6 LDG.E.U16 R90, desc[UR22][R52.64] ;  /* 0x00000016345a6981 */ /* 0x000ee2000c1e1500 */
[----:B------:R-:W-:Y:S01]  /*2350*/  PRMT R108, RZ, 0x7610, R108 ;  /* 0x00007610ff6c7816 */ /* 0x000fe2000000006c */
[C---:B------:R-:W-:Y:S01]  /*2360*/  IMAD.WIDE R4, R81.reuse, 0x2, R4 ;  /* 0x0000000251047825 */ /* 0x040fe200078e0204 */
[----:B------:R-:W-:Y:S01]  /*2370*/  PRMT R102, RZ, 0x7610, R102 ;  /* 0x00007610ff667816 */ /* 0x000fe20000000066 */
[----:B------:R-:W3:Y:S01]  /*2380*/  @P6 LDG.E.U16 R97, desc[UR22][R60.64] ;  /* 0x000000163c616981 */ /* 0x000ee2000c1e1500 */
[----:B------:R-:W-:Y:S01]  /*2390*/  PRMT R96, RZ, 0x7610, R96 ;  /* 0x00007610ff607816 */ /* 0x000fe20000000060 */
[C---:B------:R-:W-:Y:S01]  /*23a0*/  IMAD.WIDE R6, R81.reuse, 0x2, R6 ;  /* 0x0000000251067825 */ /* 0x040fe200078e0206 */
[----:B------:R-:W-:Y:S02]  /*23b0*/  PRMT R93, RZ, 0x7610, R93 ;  /* 0x00007610ff5d7816 */ /* 0x000fe4000000005d */
[----:B------:R-:W-:Y:S01]  /*23c0*/  PRMT R92, RZ, 0x7610, R92 ;  /* 0x00007610ff5c7816 */ /* 0x000fe2000000005c */
[----:B------:R-:W-:Y:S01]  /*23d0*/  IMAD.WIDE R12, R81, 0x2, R12 ;  /* 0x00000002510c7825 */ /* 0x000fe200078e020c */
[----:B------:R-:W-:Y:S01]  /*23e0*/  ISETP.GT.AND P6, PT, R75, 0xa, PT ;  /* 0x0000000a4b00780c */ /* 0x000fe20003fc4270 */
[----:B------:R-:W3:Y:S02]  /*23f0*/  @P3 LDG.E.U16 R102, desc[UR22][R6.64] ;  /* 0x0000001606663981 */ /* 0x000ee4000c1e1500 */
[----:B------:R-:W-:-:S02]  /*2400*/  IMAD.WIDE R14, R81, 0x2, R14 ;  /* 0x00000002510e7825 */ /* 0x000fc400078e020e */
[----:B------:R-:W3:Y:S01]  /*2410*/  @P4 LDG.E.U16 R108, desc[UR22][R12.64] ;  /* 0x000000160c6c4981 */ /* 0x000ee2000c1e1500 */
[----:B------:R-:W-:Y:S01]  /*2420*/  PRMT R114, RZ, 0x7610, R114 ;  /* 0x00007610ff727816 */ /* 0x000fe20000000072 */
[----:B------:R-:W-:Y:S02]  /*2430*/  IMAD.WIDE R38, R81, 0x2, R38 ;  /* 0x0000000251267825 */ /* 0x000fe400078e0226 */
[----:B------:R-:W3:Y:S01]  /*2440*/  @P4 LDG.E.U16 R110, desc[UR22][R14.64] ;  /* 0x000000160e6e4981 */ /* 0x000ee2000c1e1500 */
[----:B------:R-:W-:Y:S01]  /*2450*/  ISETP.GT.AND P4, PT, R75, 0x8, PT ;  /* 0x000000084b00780c */ /* 0x000fe20003f84270 */
[----:B------:R-:W-:Y:S02]  /*2460*/  IMAD.WIDE R36, R81, 0x2, R36 ;  /* 0x0000000251247825 */ /* 0x000fe400078e0224 */
[----:B------:R-:W3:Y:S01]  /*2470*/  @P3 LDG.E.U16 R96, desc[UR22][R4.64] ;  /* 0x0000001604603981 */ /* 0x000ee2000c1e1500 */
[----:B------:R-:W-:Y:S01]  /*2480*/  ISETP.GT.AND P3, PT, R75, 0x9, PT ;  /* 0x000000094b00780c */ /* 0x000fe20003f64270 */
[----:B------:R-:W-:-:S02]  /*2490*/  IMAD.WIDE R46, R81, 0x2, R46 ;  /* 0x00000002512e7825 */ /* 0x000fc400078e022e */
[----:B------:R-:W3:Y:S01]  /*24a0*/  @P5 LDG.E.U16 R93, desc[UR22][R56.64] ;  /* 0x00000016385d5981 */ /* 0x000ee2000c1e1500 */
[----:B------:R-:W-:Y:S01]  /*24b0*/  PRMT R112, RZ, 0x7610, R112 ;  /* 0x00007610ff707816 */ /* 0x000fe20000000070 */
[----:B------:R-:W-:Y:S02]  /*24c0*/  IMAD.WIDE R44, R81, 0x2, R44 ;  /* 0x00000002512c7825 */ /* 0x000fe400078e022c */
[----:B------:R-:W3:Y:S01]  /*24d0*/  @P5 LDG.E.U16 R92, desc[UR22][R64.64] ;  /* 0x00000016405c5981 */ /* 0x000ee2000c1e1500 */
[----:B------:R-:W-:Y:S01]  /*24e0*/  ISETP.GT.AND P5, PT, R75, 0xb, PT ;  /* 0x0000000b4b00780c */ /* 0x000fe20003fa4270 */
[C---:B------:R-:W-:Y:S01]  /*24f0*/  IMAD.WIDE R26, R81.reuse, 0x2, R26 ;  /* 0x00000002511a7825 */ /* 0x040fe200078e021a */
[----:B------:R-:W-:Y:S01]  /*2500*/  PRMT R124, RZ, 0x7610, R124 ;  /* 0x00007610ff7c7816 */ /* 0x000fe2000000007c */
[----:B------:R-:W3:Y:S01]  /*2510*/  @P6 LDG.E.U16 R114, desc[UR22][R36.64] ;  /* 0x0000001624726981 */ /* 0x000ee2000c1e1500 */
[----:B------:R-:W-:Y:S01]  /*2520*/  PRMT R117, RZ, 0x7610, R117 ;  /* 0x00007610ff757816 */ /* 0x000fe20000000075 */
[C---:B------:R-:W-:Y:S01]  /*2530*/  IMAD.WIDE R24, R81.reuse, 0x2, R24 ;  /* 0x0000000251187825 */ /* 0x040fe200078e0218 */
[----:B------:R-:W-:Y:S01]  /*2540*/  PRMT R119, RZ, 0x7610, R119 ;  /* 0x00007610ff777816 */ /* 0x000fe20000000077 */
[----:B------:R-:W3:Y:S01]  /*2550*/  @P6 LDG.E.U16 R112, desc[UR22][R38.64] ;  /* 0x0000001626706981 */ /* 0x000ee2000c1e1500 */
[----:B------:R-:W-:Y:S01]  /*2560*/  PRMT R99, RZ, 0x7610, R99 ;  /* 0x00007610ff637816 */ /* 0x000fe20000000063 */
[----:B------:R-:W-:Y:S01]  /*2570*/  IMAD.WIDE R22, R81, 0x2, R22 ;  /* 0x0000000251167825 */ /* 0x000fe200078e0216 */
[----:B------:R-:W-:-:S02]  /*2580*/  PRMT R103, RZ, 0x7610, R103 ;  /* 0x00007610ff677816 */ /* 0x000fc40000000067 */
[----:B------:R-:W-:Y:S01]  /*2590*/  PRMT R101, RZ, 0x7610, R101 ;  /* 0x00007610ff657816 */ /* 0x000fe20000000065 */
[C---:B------:R-:W-:Y:S01]  /*25a0*/  IMAD.WIDE R20, R81.reuse, 0x2, R20 ;  /* 0x0000000251147825 */ /* 0x040fe200078e0214 */
[----:B------:R-:W-:Y:S01]  /*25b0*/  IADD3 R68, P6, PT, R80, R3, RZ ;  /* 0x0000000350447210 */ /* 0x000fe20007fde0ff */
[----:B------:R-:W3:Y:S02]  /*25c0*/  @P4 LDG.E.U16 R117, desc[UR22][R22.64] ;  /* 0x0000001616754981 */ /* 0x000ee4000c1e1500 */
[----:B------:R-:W-:Y:S02]  /*25d0*/  IMAD.WIDE R62, R81, 0x2, R62 ;  /* 0x00000002513e7825 */ /* 0x000fe400078e023e */
[----:B------:R-:W4:Y:S01]  /*25e0*/  @P4 LDG.E.U16 R124, desc[UR22][R20.64] ;  /* 0x00000016147c4981 */ /* 0x000f22000c1e1500 */
[----:B------:R-:W-:Y:S01]  /*25f0*/  ISETP.GT.AND P4, PT, R75, 0xc, PT ;  /* 0x0000000c4b00780c */ /* 0x000fe20003f84270 */
[----:B------:R-:W-:Y:S01]  /*2600*/  IMAD.X R69, R83, 0x1, R76, P6 ;  /* 0x0000000153457824 */ /* 0x000fe200030e064c */
[----:B------:R-:W-:Y:S01]  /*2610*/  ISETP.GT.AND P6, PT, R75, 0xf, PT ;  /* 0x0000000f4b00780c */ /* 0x000fe20003fc4270 */
[----:B------:R-:W4:Y:S01]  /*2620*/  @P3 LDG.E.U16 R119, desc[UR22][R24.64] ;  /* 0x0000001618773981 */ /* 0x000f22000c1e1500 */
[----:B------:R-:W-:-:S03]  /*2630*/  IMAD.WIDE R54, R81, 0x2, R54 ;  /* 0x0000000251367825 */ /* 0x000fc600078e0236 */
[----:B------:R-:W4:Y:S01]  /*2640*/  @P3 LDG.E.U16 R99, desc[UR22][R26.64] ;  /* 0x000000161a633981 */ /* 0x000f22000c1e1500 */
[----:B------:R-:W-:Y:S01]  /*2650*/  ISETP.GT.AND P3, PT, R75, 0xd, PT ;  /* 0x0000000d4b00780c */ /* 0x000fe20003f64270 */
[C---:B------:R-:W-:Y:S02]  /*2660*/  IMAD.WIDE R50, R81.reuse, 0x2, R50 ;  /* 0x0000000251327825 */ /* 0x040fe400078e0232 */
[----:B------:R-:W4:Y:S02]  /*2670*/  @P5 LDG.E.U16 R103, desc[UR22][R44.64] ;  /* 0x000000162c675981 */ /* 0x000f24000c1e1500 */
[----:B------:R-:W-:Y:S02]  /*2680*/  IMAD.WIDE R48, R81, 0x2, R48 ;  /* 0x0000000251307825 */ /* 0x000fe400078e0230 */
[----:B------:R-:W4:Y:S01]  /*2690*/  @P5 LDG.E.U16 R101, desc[UR22][R46.64] ;  /* 0x000000162e655981 */ /* 0x000f22000c1e1500 */
[----:B------:R-:W-:Y:S01]  /*26a0*/  ISETP.GT.AND P5, PT, R75, 0xe, PT ;  /* 0x0000000e4b00780c */ /* 0x000fe20003fa4270 */
[----:B------:R-:W-:Y:S01]  /*26b0*/  IMAD.WIDE R8, R81, 0x2, R8 ;  /* 0x0000000251087825 */ /* 0x000fe200078e0208 */
[----:B------:R-:W-:-:S02]  /*26c0*/  PRMT R106, RZ, 0x7610, R106 ;  /* 0x00007610ff6a7816 */ /* 0x000fc4000000006a */
[----:B------:R-:W-:Y:S01]  /*26d0*/  PRMT R104, RZ, 0x7610, R104 ;  /* 0x00007610ff687816 */ /* 0x000fe20000000068 */
[C---:B------:R-:W-:Y:S01]  /*26e0*/  IMAD.WIDE R10, R81.reuse, 0x2, R10 ;  /* 0x00000002510a7825 */ /* 0x040fe200078e020a */
[----:B------:R-:W-:Y:S02]  /*26f0*/  PRMT R100, RZ, 0x7610, R100 ;  /* 0x00007610ff647816 */ /* 0x000fe40000000064 */
[----:B------:R-:W-:Y:S01]  /*2700*/  PRMT R98, RZ, 0x7610, R98 ;  /* 0x00007610ff627816 */ /* 0x000fe20000000062 */
[----:B------:R-:W-:Y:S01]  /*2710*/  IMAD.WIDE R66, R81, 0x2, R66 ;  /* 0x0000000251427825 */ /* 0x000fe200078e0242 */
[----:B------:R-:W-:Y:S01]  /*2720*/  PRMT R95, RZ, 0x7610, R95 ;  /* 0x00007610ff5f7816 */ /* 0x000fe2000000005f */
[----:B------:R-:W4:Y:S01]  /*2730*/  @P4 LDG.E.U16 R106, desc[UR22][R10.64] ;  /* 0x000000160a6a4981 */ /* 0x000f22000c1e1500 */
[----:B------:R-:W-:Y:S02]  /*2740*/  PRMT R94, RZ, 0x7610, R94 ;  /* 0x00007610ff5e7816 */ /* 0x000fe4000000005e */
[----:B------:R-:W-:Y:S01]  /*2750*/  PRMT R91, RZ, 0x7610, R91 ;  /* 0x00007610ff5b7816 */ /* 0x000fe2000000005b */
[----:B------:R-:W4:Y:S01]  /*2760*/  @P4 LDG.E.U16 R104, desc[UR22][R8.64] ;  /* 0x0000001608684981 */ /* 0x000f22000c1e1500 */
[----:B------:R-:W-:-:S03]  /*2770*/  PRMT R84, RZ, 0x7610, R84 ;  /* 0x00007610ff547816 */ /* 0x000fc60000000054 */
[----:B------:R-:W4:Y:S04]  /*2780*/  @P3 LDG.E.U16 R100, desc[UR22][R48.64] ;  /* 0x0000001630643981 */ /* 0x000f28000c1e1500 */
[----:B------:R-:W4:Y:S04]  /*2790*/  @P3 LDG.E.U16 R98, desc[UR22][R50.64] ;  /* 0x0000001632623981 */ /* 0x000f28000c1e1500 */
[----:B------:R-:W4:Y:S04]  /*27a0*/  @P5 LDG.E.U16 R95, desc[UR22][R54.64] ;  /* 0x00000016365f5981 */ /* 0x000f28000c1e1500 */
[----:B------:R-:W4:Y:S04]  /*27b0*/  @P5 LDG.E.U16 R94, desc[UR22][R62.64] ;  /* 0x000000163e5e5981 */ /* 0x000f28000c1e1500 */
[----:B------:R-:W4:Y:S04]  /*27c0*/  @P6 LDG.E.U16 R91, desc[UR22][R58.64] ;  /* 0x000000163a5b6981 */ /* 0x000f28000c1e1500 */
[----:B------:R-:W4:Y:S01]  /*27d0*/  @P6 LDG.E.U16 R84, desc[UR22][R66.64] ;  /* 0x0000001642546981 */ /* 0x000f22000c1e1500 */
[----:B------:R-:W-:Y:S01]  /*27e0*/  BAR.SYNC.DEFER_BLOCKING 0x0 ;  /* 0x0000000000007b1d */ /* 0x000fe20000010000 */
[----:B------:R-:W-:-:S02]  /*27f0*/  IADD3 R70, P3, PT, R80, R74, RZ ;  /* 0x0000004a50467210 */ /* 0x000fc40007f7e0ff */
[----:B------:R-:W-:Y:S02]  /*2800*/  PRMT R82, RZ, 0x7610, R82 ;  /* 0x00007610ff527816 */ /* 0x000fe40000000052 */
[----:B------:R-:W-:Y:S01]  /*2810*/  PRMT R111, RZ, 0x7610, R111 ;  /* 0x00007610ff6f7816 */ /* 0x000fe2000000006f */
[----:B------:R-:W-:-:S03]  /*2820*/  IMAD.X R71, R83, 0x1, R77, P3 ;  /* 0x0000000153477824 */ /* 0x000fc600018e064d */
[----:B------:R0:W4:Y:S04]  /*2830*/  @!P1 LDG.E.U16 R82, desc[UR22][R68.64] ;  /* 0x0000001644529981 */ /* 0x000128000c1e1500 */
[----:B------:R1:W4:Y:S01]  /*2840*/  @!P1 LDG.E.U16 R111, desc[UR22][R70.64] ;  /* 0x00000016466f9981 */ /* 0x000322000c1e1500 */
[C---:B0-----:R-:W-:Y:S01]  /*2850*/  IMAD.SHL.U32 R68, R107.reuse, 0x2, RZ ;  /* 0x000000026b447824 */ /* 0x041fe200078e00ff */
[----:B------:R-:W-:Y:S02]  /*2860*/  SHF.R.S32.HI R69, RZ, 0x6, R107 ;  /* 0x00000006ff457819 */ /* 0x000fe4000001146b */
[----:B-1----:R-:W-:Y:S02]  /*2870*/  LOP3.LUT R71, R107, 0x40, RZ, 0xc0, !PT ;  /* 0x000000406b477812 */ /* 0x002fe400078ec0ff */
[----:B------:R-:W-:-:S02]  /*2880*/  LOP3.LUT R68, R68, 0x7e, RZ, 0xc0, !PT ;  /* 0x0000007e44447812 */ /* 0x000fc400078ec0ff */
[----:B------:R-:W-:-:S03]  /*2890*/  SGXT R69, R69, 0x1 ;  /* 0x000000014545781a */ /* 0x000fc60000000200 */
[----:B------:R-:W-:Y:S01]  /*28a0*/  IMAD R71, R71, 0x20, R68 ;  /* 0x0000002047477824 */ /* 0x000fe200078e0244 */
[----:B------:R-:W-:-:S04]  /*28b0*/  LOP3.LUT R69, R68, 0x90, R69, 0x78, !PT ;  /* 0x0000009044457812 */ /* 0x000fc800078e7845 */
[C---:B------:R-:W-:Y:S02]  /*28c0*/  LOP3.LUT R68, R71.reuse, 0x60, RZ, 0x3c, !PT ;  /* 0x0000006047447812 */ /* 0x040fe400078e3cff */
[----:B------:R-:W-:Y:S01]  /*28d0*/  LOP3.LUT R71, R71, 0x70, RZ, 0x3c, !PT ;  /* 0x0000007047477812 */ /* 0x000fe200078e3cff */
[----:B------:R-:W-:-:S04]  /*28e0*/  ULEA UR19, UR20, UR9, 0x3 ;  /* 0x0000000914137291 */ /* 0x000fc8000f8e18ff */
[----:B------:R-:W-:Y:S01]  /*28f0*/  UIADD3 UR19, UPT, UPT, UR19, 0x4400, URZ ;  /* 0x0000440013137890 */ /* 0x000fe2000fffe0ff */
[----:B-----5:R0:W-:Y:S04]  /*2900*/  STS.U16 [R85+UR9+0x3000], R122 ;  /* 0x0030007a55007988 */ /* 0x0201e80008000409 */
[----:B--2---:R0:W-:Y:S04]  /*2910*/  STS.U16 [R85+UR9+0x2000], R120 ;  /* 0x0020007855007988 */ /* 0x0041e80008000409 */
[----:B---3--:R0:W-:Y:S04]  /*2920*/  STS.U16 [R85+UR9+0x3400], R117 ;  /* 0x0034007555007988 */ /* 0x0081e80008000409 */
[----:B----4-:R0:W-:Y:S04]  /*2930*/  STS.U16 [R85+UR9+0x2400], R124 ;  /* 0x0024007c55007988 */ /* 0x0101e80008000409 */
        /* <DEDUP_REMOVED lines=30> */
[----:B------:R1:W-:Y:S06]  /*2b20*/  MEMBAR.ALL.CTA ;  /* 0x0000000000007992 */ /* 0x0003ec0000008000 */
[----:B-1----:R-:W1:Y:S02]  /*2b30*/  FENCE.VIEW.ASYNC.S ;  /* 0x00000000000073c6 */ /* 0x002e640000000000 */
[----:B-1----:R-:W-:Y:S06]  /*2b40*/  BAR.SYNC.DEFER_BLOCKING 0x0 ;  /* 0x0000000000007b1d */ /* 0x002fec0000010000 */
[----:B------:R-:W-:Y:S05]  /*2b50*/  @P0 BRA `(.L_x_9) ;  /* 0x0000000000340947 */ /* 0x000fea0003800000 */
[----:B------:R-:W-:Y:S01]  /*2b60*/  UIADD3 UR21, UPT, UPT, UR8, 0x10, URZ ;  /* 0x0000001008157890 */ /* 0x000fe2000fffe0ff */
[----:B------:R-:W-:Y:S01]  /*2b70*/  UMOV UR15, 0x40004040 ;  /* 0x40004040000f7882 */ /* 0x000fe20000000000 */
[----:B------:R-:W-:Y:S01]  /*2b80*/  UMOV UR16, 0x0 ;  /* 0x0000000000107882 */ /* 0x000fe20000000000 */
[----:B------:R-:W-:Y:S01]  /*2b90*/  UMOV UR17, 0x8048010 ;  /* 0x0804801000117882 */ /* 0x000fe20000000000 */
[----:B------:R-:W-:Y:S01]  /*2ba0*/  UMOV UR6, UR19 ;  /* 0x0000001300067c82 */ /* 0x000fe20008000000 */
[----:B------:R-:W-:Y:S01]  /*2bb0*/  UMOV UR7, URZ ;  /* 0x000000ff00077c82 */ /* 0x000fe20008000000 */
[----:B------:R-:W-:Y:S01]  /*2bc0*/  UMOV UR24, 0x0 ;  /* 0x0000000000187882 */ /* 0x000fe20000000000 */
[----:B------:R-:W-:Y:S01]  /*2bd0*/  UMOV UR25, 0x8048010 ;  /* 0x0804801000197882 */ /* 0x000fe20000000000 */
[----:B------:R1:W-:Y:S01]  /*2be0*/  UTCHMMA gdesc[UR14], gdesc[UR10], tmem[UR8], tmem[UR16], idesc[UR17], UPT ;  /* 0x00ff100a0e0075ea */ /* 0x0003e2000b800008 */
[----:B------:R-:W-:Y:S01]  /*2bf0*/  UMOV UR4, UR6 ;  /* 0x0000000600047c82 */ /* 0x000fe20008000000 */
[----:B------:R1:W-:Y:S01]  /*2c00*/  UTCHMMA gdesc[UR12], gdesc[UR10], tmem[UR21], tmem[UR24], idesc[UR25], UPT ;  /* 0x00ff180a0c0075ea */ /* 0x0003e2000b800015 */
[----:B------:R1:W-:Y:S01]  /*2c10*/  UTCBAR [UR4], URZ ;  /* 0x000000ff040073e9 */ /* 0x0003e200080000ff */
[----:B------:R-:W-:-:S02]  /*2c20*/  NOP ;  /* 0x0000000000007918 */ /* 0x000fc40000000000 */
.L_x_9:
[----:B------:R-:W-:Y:S01]  /*2c30*/  UIADD3 UR20, UPT, UPT, UR20, 0x1, URZ ;  /* 0x0000000114147890 */ /* 0x000fe2000fffe0ff */
[----:B------:R-:W-:Y:S02]  /*2c40*/  VIADD R78, R78, 0xffffffff ;  /* 0xffffffff4e4e7836 */ /* 0x000fe40000000000 */
[----:B0-----:R-:W-:Y:S01]  /*2c50*/  IMAD.MOV.U32 R82, RZ, RZ, R80 ;  /* 0x000000ffff527224 */ /* 0x001fe200078e0050 */
[----:B------:R-:W-:Y:S01]  /*2c60*/  UISETP.GT.AND UP1, UPT, UR20, 0x1, UPT ;  /* 0x000000011400788c */ /* 0x000fe2000bf24270 */
[----:B------:R-:W-:Y:S01]  /*2c70*/  VIADD R75, R75, 0xfffffff0 ;  /* 0xfffffff04b4b7836 */ /* 0x000fe20000000000 */
[----:B------:R-:W-:Y:S01]  /*2c80*/  ISETP.NE.U32.AND P1, PT, R78, RZ, PT ;  /* 0x000000ff4e00720c */ /* 0x000fe20003f25070 */
[----:B------:R-:W-:Y:S01]  /*2c90*/  IMAD.WIDE R82, R79, 0x2, R82 ;  /* 0x000000024f527825 */ /* 0x000fe200078e0252 */
[----:B-1----:R-:W-:Y:S02]  /*2ca0*/  USEL UR4, URZ, 0x1, !UP1 ;  /* 0x00000001ff047887 */ /* 0x002fe4000c800000 */
[----:B------:R-:W-:Y:S01]  /*2cb0*/  USEL UR20, UR20, URZ, !UP1 ;  /* 0x000000ff14147287 */ /* 0x000fe2000c800000 */
[----:B------:R-:W-:Y:S01]  /*2cc0*/  IMAD.MOV.U32 R80, RZ, RZ, R82 ;  /* 0x000000ffff507224 */ /* 0x000fe200078e0052 */
[----:B------:R-:W-:-:S03]  /*2cd0*/  ULOP3.LUT UR6, UR5, UR4, URZ, 0x3c, !UPT ;  /* 0x0000000405067292 */ /* 0x000fc6000f8e3cff */
[----:B------:R-:W-:-:S04]  /*2ce0*/  UMOV UR4, UR5 ;  /* 0x0000000500047c82 */ /* 0x000fc80008000000 */
[----:B------:R-:W-:Y:S01]  /*2cf0*/  UMOV UR5, UR6 ;  /* 0x0000000600057c82 */ /* 0x000fe20008000000 */
[----:B------:R-:W-:Y:S05]  /*2d00*/  @P1 BRA `(.L_x_10) ;  /* 0xfffffff000d41947 */ /* 0x000fea000383ffff */
.L_x_7:
[----:B------:R-:W0:Y:S01]  /*2d10*/  LDCU UR5, c[0x0][0x3a0] ;  /* 0x00007400ff0577ac */ /* 0x000e220008000800 */
[----:B------:R-:W1:Y:S01]  /*2d20*/  LDC R40, c[0x0][0x3b4] ;  /* 0x0000ed00ff287b82 */ /* 0x000e620000000800 */
[----:B------:R-:W2:Y:S01]  /*2d30*/  LDCU.128 UR12, c[0x0][0x390] ;  /* 0x00007200ff0c77ac */ /* 0x000ea20008000c00 */
[----:B0-----:R-:W-:-:S04]  /*2d40*/  UIADD3 UR5, UPT, UPT, UR5, 0xf, URZ ;  /* 0x0000000f05057890 */ /* 0x001fc8000fffe0ff */
[----:B------:R-:W-:-:S09]  /*2d50*/  UISETP.GE.AND UP1, UPT, UR5, 0x10, UPT ;  /* 0x000000100500788c */ /* 0x000fd2000bf26270 */
[----:B--2---:R-:W-:Y:S05]  /*2d60*/  BRA.U !UP1, `(.L_x_11) ;  /* 0x0000000109107547 */ /* 0x004fea000b800000 */
[----:B------:R-:W-:-:S06]  /*2d70*/  USHF.L.U32 UR4, UR4, 0x1f, URZ ;  /* 0x0000001f04047899 */ /* 0x000fcc00080006ff */
[----:B------:R-:W-:-:S04]  /*2d80*/  IMAD.U32 R3, RZ, RZ, UR4 ;  /* 0x00000004ff037e24 */ /* 0x000fc8000f8e00ff */
[----:B------:R-:W0:Y:S02]  /*2d90*/  SYNCS.PHASECHK.TRANS64.TRYWAIT P0, [UR19], R3 ;  /* 0x00000003ff0075a7 */ /* 0x000e240008001113 */
[----:B0-----:R-:W-:Y:S05]  /*2da0*/  @!P0 BRA `(.L_x_12) ;  /* 0x0000000c00b48947 */ /* 0x001fea0003800000 */
.L_x_11:
[----:B------:R-:W-:Y:S01]  /*2db0*/  BAR.SYNC.DEFER_BLOCKING 0x0 ;  /* 0x0000000000007b1d */ /* 0x000fe20000010000 */
[----:B------:R-:W-:Y:S01]  /*2dc0*/  VIADD R36, R0, 0x1 ;  /* 0x0000000100247836 */ /* 0x000fe20000000000 */
[C---:B------:R-:W-:Y:S01]  /*2dd0*/  ISETP.GE.AND P5, PT, R2.reuse, UR14, PT ;  /* 0x0000000e02007c0c */ /* 0x040fe2000bfa6270 */
[----:B-1----:R-:W-:Y:S02]  /*2de0*/  IMAD R3, R2, R40, RZ ;  /* 0x0000002802037224 */ /* 0x002fe400078e02ff */
[----:B------:R-:W-:Y:S01]  /*2df0*/  VIADD R37, R0, 0x2 ;  /* 0x0000000200257836 */ /* 0x000fe20000000000 */
[----:B------:R-:W0:Y:S01]  /*2e00*/  LDCU UR4, c[0x0][0x3b8] ;  /* 0x00007700ff0477ac */ /* 0x000e220008000800 */
[----:B------:R-:W-:Y:S01]  /*2e10*/  ISETP.GE.AND P4, PT, R36, UR15, PT ;  /* 0x0000000f24007c0c */ /* 0x000fe2000bf86270 */
[C---:B------:R-:W-:Y:S01]  /*2e20*/  VIADD R38, R0.reuse, 0x3 ;  /* 0x0000000300267836 */ /* 0x040fe20000000000 */
[----:B------:R-:W-:Y:S01]  /*2e30*/  LEA R36, P1, R3, UR12, 0x1 ;  /* 0x0000000c03247c11 */ /* 0x000fe2000f8208ff */
[C---:B------:R-:W-:Y:S01]  /*2e40*/  VIADD R45, R0.reuse, 0x5 ;  /* 0x00000005002d7836 */ /* 0x040fe20000000000 */
[C---:B------:R-:W-:Y:S01]  /*2e50*/  ISETP.LT.AND P5, PT, R0.reuse, UR15, !P5 ;  /* 0x0000000f00007c0c */ /* 0x040fe2000efa1270 */
[----:B------:R-:W-:Y:S01]  /*2e60*/  VIADD R44, R0, 0x6 ;  /* 0x00000006002c7836 */ /* 0x000fe20000000000 */
[----:B------:R-:W-:-:S02]  /*2e70*/  ISETP.GE.AND P0, PT, R37, UR15, PT ;  /* 0x0000000f25007c0c */ /* 0x000fc4000bf06270 */
[----:B------:R-:W-:Y:S01]  /*2e80*/  LEA.HI.X.SX32 R37, R3, UR13, 0x1, P1 ;  /* 0x0000000d03257c11 */ /* 0x000fe200088f0eff */
[----:B------:R-:W-:Y:S01]  /*2e90*/  IMAD R3, R40, 0x80, R3 ;  /* 0x0000008028037824 */ /* 0x000fe200078e0203 */
[----:B------:R-:W-:Y:S02]  /*2ea0*/  ISETP.GE.AND P1, PT, R38, UR15, PT ;  /* 0x0000000f26007c0c */ /* 0x000fe4000bf26270 */
[----:B------:R-:W-:Y:S02]  /*2eb0*/  ISETP.LT.AND P6, PT, R2, UR14, !P4 ;  /* 0x0000000e02007c0c */ /* 0x000fe4000e7c1270 */
[----:B------:R-:W-:Y:S01]  /*2ec0*/  ISETP.LT.AND P4, PT, R88, UR14, !P4 ;  /* 0x0000000e58007c0c */ /* 0x000fe2000e781270 */
[----:B------:R-:W1:Y:S02]  /*2ed0*/  @!P2 SYNCS.CCTL.IV [UR9+0x4400] ;  /* 0x00440000ff00a9b1 */ /* 0x000e640008000009 */
[----:B-1----:R-:W-:Y:S01]  /*2ee0*/  BAR.SYNC.DEFER_BLOCKING 0x0 ;  /* 0x0000000000007b1d */ /* 0x002fe20000010000 */
[----:B0-----:R-:W-:-:S04]  /*2ef0*/  IMAD R41, R0, UR4, RZ ;  /* 0x0000000400297c24 */ /* 0x001fc8000f8e02ff */
[----:B------:R-:W-:Y:S01]  /*2f00*/  IMAD.WIDE R38, R41, 0x2, R36 ;  /* 0x0000000229267825 */ /* 0x000fe200078e0224 */
[----:B------:R-:W0:Y:S01]  /*2f10*/  LDTM.x32 R4, tmem[UR18] ;  /* 0x00000012000479ee */ /* 0x000e2200082c0000 */
[----:B------:R-:W1:Y:S01]  /*2f20*/  @!P2 SYNCS.CCTL.IV [UR9+0x4408] ;  /* 0x00440800ff00a9b1 */ /* 0x000e620008000009 */
[----:B------:R-:W-:Y:S01]  /*2f30*/  NOP ;  /* 0x0000000000007918 */ /* 0x000fe20000000000 */
[----:B0-----:R-:W-:Y:S01]  /*2f40*/  F2FP.F16.F32.PACK_AB R42, R5, R4 ;  /* 0x00000004052a723e */ /* 0x001fe200000000ff */
[----:B------:R-:W-:Y:S01]  /*2f50*/  VIADD R4, R0, 0x4 ;  /* 0x0000000400047836 */ /* 0x000fe20000000000 */
[----:B------:R-:W-:Y:S02]  /*2f60*/  F2FP.F16.F32.PACK_AB R43, R21, R20 ;  /* 0x00000014152b723e */ /* 0x000fe400000000ff */
[----:B------:R-:W-:Y:S01]  /*2f70*/  PRMT R47, R42, 0x7632, R47 ;  /* 0x000076322a2f7816 */ /* 0x000fe2000000002f */
[----:B------:R0:W-:Y:S01]  /*2f80*/  @P5 STG.E.U16 desc[UR22][R38.64], R42 ;  /* 0x0000002a26005986 */ /* 0x0001e2000c101516 */
[----:B------:R-:W-:-:S02]  /*2f90*/  ISETP.GE.AND P5, PT, R0, UR15, PT ;  /* 0x0000000f00007c0c */ /* 0x000fc4000bfa6270 */
[----:B------:R-:W-:Y:S02]  /*2fa0*/  ISETP.GE.AND P3, PT, R4, UR15, PT ;  /* 0x0000000f04007c0c */ /* 0x000fe4000bf66270 */
[C---:B------:R-:W-:Y:S02]  /*2fb0*/  LEA R4, P2, R3.reuse, UR12, 0x1 ;  /* 0x0000000c03047c11 */ /* 0x040fe4000f8408ff */
[----:B------:R-:W-:Y:S02]  /*2fc0*/  ISETP.LT.AND P5, PT, R88, UR14, !P5 ;  /* 0x0000000e58007c0c */ /* 0x000fe4000efa1270 */
[----:B------:R-:W-:Y:S01]  /*2fd0*/  LEA.HI.X.SX32 R5, R3, UR13, 0x1, P2 ;  /* 0x0000000d03057c11 */ /* 0x000fe200090f0eff */
[----:B------:R-:W-:Y:S01]  /*2fe0*/  VIADD R3, R41, UR4 ;  /* 0x0000000429037c36 */ /* 0x000fe20008000000 */
[C---:B------:R-:W-:Y:S02]  /*2ff0*/  PRMT R46, R43.reuse, 0x7610, R46 ;  /* 0x000076102b2e7816 */ /* 0x040fe4000000002e */
[----:B------:R-:W-:Y:S01]  /*3000*/  PRMT R48, R43, 0x7632, R48 ;  /* 0x000076322b307816 */ /* 0x000fe20000000030 */
[----:B------:R-:W-:Y:S01]  /*3010*/  IMAD.WIDE R20, R41, 0x2, R4 ;  /* 0x0000000229147825 */ /* 0x000fe200078e0204 */
[----:B------:R-:W-:-:S02]  /*3020*/  ISETP.GE.AND P2, PT, R45, UR15, PT ;  /* 0x0000000f2d007c0c */ /* 0x000fc4000bf46270 */
[----:B0-----:R-:W-:Y:S01]  /*3030*/  F2FP.F16.F32.PACK_AB R42, R23, R22 ;  /* 0x00000016172a723e */ /* 0x001fe200000000ff */
[----:B------:R-:W-:Y:S01]  /*3040*/  IMAD.WIDE R38, R3, 0x2, R36 ;  /* 0x0000000203267825 */ /* 0x000fe200078e0224 */
[----:B------:R-:W-:Y:S01]  /*3050*/  F2FP.F16.F32.PACK_AB R24, R25, R24 ;  /* 0x000000181918723e */ /* 0x000fe200000000ff */
[----:B------:R0:W-:Y:S01]  /*3060*/  @P5 STG.E.U16 desc[UR22][R20.64], R46 ;  /* 0x0000002e14005986 */ /* 0x0001e2000c101516 */
[----:B------:R-:W-:Y:S01]  /*3070*/  ISETP.GE.AND P5, PT, R44, UR15, PT ;  /* 0x0000000f2c007c0c */ /* 0x000fe2000bfa6270 */
[--C-:B------:R-:W-:Y:S01]  /*3080*/  IMAD.WIDE R40, R3, 0x2, R4.reuse ;  /* 0x0000000203287825 */ /* 0x100fe200078e0204 */
[----:B------:R-:W-:Y:S01]  /*3090*/  F2FP.F16.F32.PACK_AB R26, R27, R26 ;  /* 0x0000001a1b1a723e */ /* 0x000fe200000000ff */
[----:B------:R2:W-:Y:S01]  /*30a0*/  @P6 STG.E.U16 desc[UR22][R38.64], R47 ;  /* 0x0000002f26006986 */ /* 0x0005e2000c101516 */
[----:B------:R-:W-:Y:S01]  /*30b0*/  ISETP.LT.AND P6, PT, R2, UR14, !P1 ;  /* 0x0000000e02007c0c */ /* 0x000fe2000cfc1270 */
[----:B------:R-:W-:Y:S01]  /*30c0*/  VIADD R3, R3, UR4 ;  /* 0x0000000403037c36 */ /* 0x000fe20008000000 */
[----:B------:R-:W-:Y:S01]  /*30d0*/  ISETP.LT.AND P1, PT, R88, UR14, !P1 ;  /* 0x0000000e58007c0c */ /* 0x000fe2000cf21270 */
[----:B------:R3:W-:Y:S01]  /*30e0*/  @P4 STG.E.U16 desc[UR22][R40.64], R48 ;  /* 0x0000003028004986 */ /* 0x0007e2000c101516 */
[----:B------:R-:W-:Y:S01]  /*30f0*/  ISETP.LT.AND P4, PT, R2, UR14, !P0 ;  /* 0x0000000e02007c0c */ /* 0x000fe2000c781270 */
[C---:B------:R-:W-:Y:S01]  /*3100*/  VIADD R43, R3.reuse, UR4 ;  /* 0x00000004032b7c36 */ /* 0x040fe20008000000 */
[----:B------:R-:W-:Y:S01]  /*3110*/  ISETP.LT.AND P0, PT, R88, UR14, !P0 ;  /* 0x0000000e58007c0c */ /* 0x000fe2000c701270 */
[----:B0-----:R-:W-:Y:S01]  /*3120*/  IMAD.WIDE R20, R3, 0x2, R4 ;  /* 0x0000000203147825 */ /* 0x001fe200078e0204 */
[----:B------:R-:W-:-:S02]  /*3130*/  PRMT R46, R42, 0x7632, R46 ;  /* 0x000076322a2e7816 */ /* 0x000fc4000000002e */
[----:B------:R-:W-:Y:S01]  /*3140*/  F2FP.F16.F32.PACK_AB R28, R29, R28 ;  /* 0x0000001c1d1c723e */ /* 0x000fe200000000ff */
[----:B------:R-:W-:Y:S01]  /*3150*/  IMAD.WIDE R22, R43, 0x2, R36 ;  /* 0x000000022b167825 */ /* 0x000fe200078e0224 */
[----:B------:R-:W-:Y:S02]  /*3160*/  F2FP.F16.F32.PACK_AB R14, R15, R14 ;  /* 0x0000000e0f0e723e */ /* 0x000fe400000000ff */
[----:B------:R-:W-:Y:S01]  /*3170*/  F2FP.F16.F32.PACK_AB R30, R31, R30 ;  /* 0x0000001e1f1e723e */ /* 0x000fe200000000ff */
[----:B--2---:R-:W-:Y:S01]  /*3180*/  IMAD.WIDE R38, R43, 0x2, R4 ;  /* 0x000000022b267825 */ /* 0x004fe200078e0204 */
[----:B---3--:R-:W-:Y:S02]  /*3190*/  F2FP.F16.F32.PACK_AB R41, R7, R6 ;  /* 0x000000060729723e */ /* 0x008fe400000000ff */
[----:B------:R-:W-:Y:S01]  /*31a0*/  F2FP.F16.F32.PACK_AB R16, R17, R16 ;  /* 0x000000101110723e */ /* 0x000fe200000000ff */
[----:B------:R-:W-:Y:S01]  /*31b0*/  IMAD.WIDE R6, R3, 0x2, R36 ;  /* 0x0000000203067825 */ /* 0x000fe200078e0224 */
[----:B------:R-:W-:-:S02]  /*31c0*/  PRMT R45, R41, 0x7632, R45 ;  /* 0x00007632292d7816 */ /* 0x000fc4000000002d */
[----:B------:R-:W-:Y:S01]  /*31d0*/  F2FP.F16.F32.PACK_AB R32, R33, R32 ;  /* 0x000000202120723e */ /* 0x000fe200000000ff */
[C---:B------:R-:W-:Y:S01]  /*31e0*/  VIADD R44, R0.reuse, 0x7 ;  /* 0x00000007002c7836 */ /* 0x040fe20000000000 */
[----:B------:R-:W-:Y:S01]  /*31f0*/  @P4 STG.E.U16 desc[UR22][R6.64], R41 ;  /* 0x0000002906004986 */ /* 0x000fe2000c101516 */
[C---:B------:R-:W-:Y:S01]  /*3200*/  VIADD R40, R0.reuse, 0x8 ;  /* 0x0000000800287836 */ /* 0x040fe20000000000 */
[----:B------:R-:W-:Y:S01]  /*3210*/  F2FP.F16.F32.PACK_AB R18, R19, R18 ;  /* 0x000000121312723e */ /* 0x000fe200000000ff */
[----:B------:R-:W-:Y:S01]  /*3220*/  VIADD R25, R0, 0x9 ;  /* 0x0000000900197836 */ /* 0x000fe20000000000 */
[----:B------:R-:W-:Y:S01]  /*3230*/  @P0 STG.E.U16 desc[UR22][R20.64], R42 ;  /* 0x0000002a14000986 */ /* 0x000fe2000c101516 */
[----:B------:R-:W-:Y:S02]  /*3240*/  ISETP.LT.AND P0, PT, R2, UR14, !P3 ;  /* 0x0000000e02007c0c */ /* 0x000fe4000df01270 */
[----:B------:R-:W-:Y:S01]  /*3250*/  ISETP.LT.AND P3, PT, R88, UR14, !P3 ;  /* 0x0000000e58007c0c */ /* 0x000fe2000df61270 */
[----:B------:R0:W-:Y:S01]  /*3260*/  @P6 STG.E.U16 desc[UR22][R22.64], R45 ;  /* 0x0000002d16006986 */ /* 0x0001e2000c101516 */
[----:B------:R-:W-:-:S02]  /*3270*/  ISETP.LT.AND P6, PT, R2, UR14, !P2 ;  /* 0x0000000e02007c0c */ /* 0x000fc4000d7c1270 */
[----:B------:R-:W-:Y:S01]  /*3280*/  ISETP.LT.AND P2, PT, R88, UR14, !P2 ;  /* 0x0000000e58007c0c */ /* 0x000fe2000d741270 */
[----:B------:R2:W-:Y:S01]  /*3290*/  @P1 STG.E.U16 desc[UR22][R38.64], R46 ;  /* 0x0000002e26001986 */ /* 0x0005e2000c101516 */
[----:B------:R-:W-:Y:S02]  /*32a0*/  ISETP.GE.AND P4, PT, R44, UR15, PT ;  /* 0x0000000f2c007c0c */ /* 0x000fe4000bf86270 */
[----:B------:R-:W-:Y:S02]  /*32b0*/  ISETP.GE.AND P1, PT, R40, UR15, PT ;  /* 0x0000000f28007c0c */ /* 0x000fe4000bf26270 */
[----:B------:R-:W-:Y:S02]  /*32c0*/  F2FP.F16.F32.PACK_AB R34, R35, R34 ;  /* 0x000000222322723e */ /* 0x000fe400000000ff */
[----:B0-----:R-:W-:Y:S01]  /*32d0*/  F2FP.F16.F32.PACK_AB R23, R9, R8 ;  /* 0x000000080917723e */ /* 0x001fe200000000ff */
[----:B------:R-:W-:-:S03]  /*32e0*/  VIADD R9, R43, UR4 ;  /* 0x000000042b097c36 */ /* 0x000fc60008000000 */
[----:B------:R-:W-:Y:S01]  /*32f0*/  PRMT R22, R23, 0x7610, R22 ;  /* 0x0000761017167816 */ /* 0x000fe20000000016 */
[----:B------:R-:W-:Y:S01]  /*3300*/  VIADD R3, R9, UR4 ;  /* 0x0000000409037c36 */ /* 0x000fe20008000000 */
[----:B--2---:R-:W-:Y:S01]  /*3310*/  PRMT R38, R23, 0x7632, R38 ;  /* 0x0000763217267816 */ /* 0x004fe20000000026 */
[----:B------:R-:W-:-:S04]  /*3320*/  IMAD.WIDE R6, R9, 0x2, R36 ;  /* 0x0000000209067825 */ /* 0x000fc800078e0224 */
[----:B------:R-:W-:Y:S01]  /*3330*/  IMAD.WIDE R8, R9, 0x2, R4 ;  /* 0x0000000209087825 */ /* 0x000fe200078e0204 */
[----:B------:R0:W-:Y:S01]  /*3340*/  @P0 STG.E.U16 desc[UR22][R6.64], R22 ;  /* 0x0000001606000986 */ /* 0x0001e2000c101516 */
[----:B------:R-:W-:Y:S02]  /*3350*/  ISETP.GE.AND P0, PT, R25, UR15, PT ;  /* 0x0000000f19007c0c */ /* 0x000fe4000bf06270 */
[C---:B------:R-:W-:Y:S01]  /*3360*/  IMAD.WIDE R20, R3.reuse, 0x2, R36 ;  /* 0x0000000203147825 */ /* 0x040fe200078e0224 */
[----:B------:R2:W-:Y:S03]  /*3370*/  @P3 STG.E.U16 desc[UR22][R8.64], R24 ;  /* 0x0000001808003986 */ /* 0x0005e6000c101516 */
[C---:B------:R-:W-:Y:S01]  /*3380*/  VIADD R23, R3.reuse, UR4 ;  /* 0x0000000403177c36 */ /* 0x040fe20008000000 */
[----:B------:R3:W-:Y:S01]  /*3390*/  @P6 STG.E.U16 desc[UR22][R20.64], R38 ;  /* 0x0000002614006986 */ /* 0x0007e2000c101516 */
[----:B------:R-:W-:Y:S01]  /*33a0*/  ISETP.LT.AND P6, PT, R2, UR14, !P5 ;  /* 0x0000000e02007c0c */ /* 0x000fe2000efc1270 */
[----:B------:R-:W-:Y:S01]  /*33b0*/  VIADD R25, R0, 0xa ;  /* 0x0000000a00197836 */ /* 0x000fe20000000000 */
[----:B------:R-:W-:Y:S01]  /*33c0*/  ISETP.LT.AND P5, PT, R88, UR14, !P5 ;  /* 0x0000000e58007c0c */ /* 0x000fe2000efa1270 */
[----:B0-----:R-:W-:-:S03]  /*33d0*/  IMAD.WIDE R6, R3, 0x2, R4 ;  /* 0x0000000203067825 */ /* 0x001fc600078e0204 */
[----:B------:R-:W-:Y:S01]  /*33e0*/  ISETP.GE.AND P3, PT, R25, UR15, PT ;  /* 0x0000000f19007c0c */ /* 0x000fe2000bf66270 */
[----:B--2---:R-:W-:Y:S01]  /*33f0*/  IMAD.WIDE R8, R23, 0x2, R36 ;  /* 0x0000000217087825 */ /* 0x004fe200078e0224 */
[----:B------:R-:W-:Y:S02]  /*3400*/  PRMT R24, R24, 0x7632, R24 ;  /* 0x0000763218187816 */ /* 0x000fe40000000018 */
[----:B---3--:R-:W-:Y:S01]  /*3410*/  F2FP.F16.F32.PACK_AB R21, R11, R10 ;  /* 0x0000000a0b15723e */ /* 0x008fe200000000ff */
[----:B------:R-:W-:Y:S02]  /*3420*/  IMAD.WIDE R10, R23, 0x2, R4 ;  /* 0x00000002170a7825 */ /* 0x000fe400078e0204 */
[----:B------:R0:W-:Y:S01]  /*3430*/  @P2 STG.E.U16 desc[UR22][R6.64], R24 ;  /* 0x0000001806002986 */ /* 0x0001e2000c101516 */
[----:B------:R-:W-:Y:S01]  /*3440*/  F2FP.F16.F32.PACK_AB R20, R13, R12 ;  /* 0x0000000c0d14723e */ /* 0x000fe200000000ff */
[----:B------:R-:W-:Y:S02]  /*3450*/  VIADD R23, R23, UR4 ;  /* 0x0000000417177c36 */ /* 0x000fe40008000000 */
[----:B------:R2:W-:Y:S01]  /*3460*/  @P6 STG.E.U16 desc[UR22][R8.64], R21 ;  /* 0x0000001508006986 */ /* 0x0005e2000c101516 */
[----:B------:R-:W-:Y:S01]  /*3470*/  ISETP.LT.AND P6, PT, R2, UR14, !P1 ;  /* 0x0000000e02007c0c */ /* 0x000fe2000cfc1270 */
[----:B------:R-:W-:Y:S01]  /*3480*/  VIADD R22, R0, 0xb ;  /* 0x0000000b00167836 */ /* 0x000fe20000000000 */
[----:B------:R-:W-:Y:S01]  /*3490*/  ISETP.LT.AND P1, PT, R88, UR14, !P1 ;  /* 0x0000000e58007c0c */ /* 0x000fe2000cf21270 */
[----:B------:R3:W-:Y:S01]  /*34a0*/  @P5 STG.E.U16 desc[UR22][R10.64], R26 ;  /* 0x0000001a0a005986 */ /* 0x0007e2000c101516 */
[----:B------:R-:W-:Y:S01]  /*34b0*/  ISETP.LT.AND P5, PT, R2, UR14, !P4 ;  /* 0x0000000e02007c0c */ /* 0x000fe2000e7a1270 */
[C---:B------:R-:W-:Y:S01]  /*34c0*/  VIADD R3, R23.reuse, UR4 ;  /* 0x0000000417037c36 */ /* 0x040fe20008000000 */
[----:B------:R-:W-:Y:S01]  /*34d0*/  ISETP.LT.AND P4, PT, R88, UR14, !P4 ;  /* 0x0000000e58007c0c */ /* 0x000fe2000e781270 */
[----:B0-----:R-:W-:Y:S01]  /*34e0*/  IMAD.WIDE R6, R23, 0x2, R36 ;  /* 0x0000000217067825 */ /* 0x001fe200078e0224 */
[----:B------:R-:W-:-:S03]  /*34f0*/  ISETP.GE.AND P2, PT, R22, UR15, PT ;  /* 0x0000000f16007c0c */ /* 0x000fc6000bf46270 */
[----:B--2---:R-:W-:Y:S01]  /*3500*/  IMAD.WIDE R8, R23, 0x2, R4 ;  /* 0x0000000217087825 */ /* 0x004fe200078e0204 */
[----:B------:R-:W-:Y:S02]  /*3510*/  PRMT R21, R21, 0x7632, R21 ;  /* 0x0000763215157816 */ /* 0x000fe40000000015 */
[----:B------:R-:W-:Y:S01]  /*3520*/  PRMT R23, R26, 0x7632, R23 ;  /* 0x000076321a177816 */ /* 0x000fe20000000017 */
[C---:B---3--:R-:W-:Y:S02]  /*3530*/  IMAD.WIDE R10, R3.reuse, 0x2, R36 ;  /* 0x00000002030a7825 */ /* 0x048fe400078e0224 */
[----:B------:R0:W-:Y:S02]  /*3540*/  @P5 STG.E.U16 desc[UR22][R6.64], R21 ;  /* 0x0000001506005986 */ /* 0x0001e4000c101516 */
[C---:B------:R-:W-:Y:S02]  /*3550*/  IMAD.WIDE R12, R3.reuse, 0x2, R4 ;  /* 0x00000002030c7825 */ /* 0x040fe400078e0204 */
[----:B------:R2:W-:Y:S01]  /*3560*/  @P4 STG.E.U16 desc[UR22][R8.64], R23 ;  /* 0x0000001708004986 */ /* 0x0005e2000c101516 */
[----:B------:R-:W-:Y:S01]  /*3570*/  ISETP.LT.AND P4, PT, R2, UR14, !P0 ;  /* 0x0000000e02007c0c */ /* 0x000fe2000c781270 */
[----:B------:R-:W-:-:S02]  /*3580*/  VIADD R3, R3, UR4 ;  /* 0x0000000403037c36 */ /* 0x000fc40008000000 */
[----:B------:R-:W-:Y:S01]  /*3590*/  @P6 STG.E.U16 desc[UR22][R10.64], R20 ;  /* 0x000000140a006986 */ /* 0x000fe2000c101516 */
[----:B------:R-:W-:Y:S01]  /*35a0*/  ISETP.LT.AND P6, PT, R2, UR14, !P3 ;  /* 0x0000000e02007c0c */ /* 0x000fe2000dfc1270 */
[C---:B------:R-:W-:Y:S01]  /*35b0*/  VIADD R15, R3.reuse, UR4 ;  /* 0x00000004030f7c36 */ /* 0x040fe20008000000 */
[C---:B------:R-:W-:Y:S01]  /*35c0*/  ISETP.LT.AND P3, PT, R88.reuse, UR14, !P3 ;  /* 0x0000000e58007c0c */ /* 0x040fe2000df61270 */
[----:B------:R3:W-:Y:S01]  /*35d0*/  @P1 STG.E.U16 desc[UR22][R12.64], R28 ;  /* 0x0000001c0c001986 */ /* 0x0007e2000c101516 */
[----:B------:R-:W-:Y:S01]  /*35e0*/  ISETP.LT.AND P1, PT, R88, UR14, !P0 ;  /* 0x0000000e58007c0c */ /* 0x000fe2000c721270 */
[----:B------:R-:W-:Y:S02]  /*35f0*/  VIADD R22, R0, 0xc ;  /* 0x0000000c00167836 */ /* 0x000fe40000000000 */
[----:B0-----:R-:W-:-:S03]  /*3600*/  IMAD.WIDE R6, R3, 0x2, R36 ;  /* 0x0000000203067825 */ /* 0x001fc600078e0224 */
[----:B------:R-:W-:Y:S01]  /*3610*/  ISETP.GE.AND P5, PT, R22, UR15, PT ;  /* 0x0000000f16007c0c */ /* 0x000fe2000bfa6270 */
[----:B--2---:R-:W-:Y:S01]  /*3620*/  IMAD.WIDE R8, R3, 0x2, R4 ;  /* 0x0000000203087825 */ /* 0x004fe200078e0204 */
[----:B---3--:R-:W-:-:S03]  /*3630*/  PRMT R13, R20, 0x7632, R13 ;  /* 0x00007632140d7816 */ /* 0x008fc6000000000d */
[C---:B------:R-:W-:Y:S01]  /*3640*/  IMAD.WIDE R10, R15.reuse, 0x2, R36 ;  /* 0x000000020f0a7825 */ /* 0x040fe200078e0224 */
[----:B------:R-:W-:Y:S01]  /*3650*/  PRMT R20, R28, 0x7632, R20 ;  /* 0x000076321c147816 */ /* 0x000fe20000000014 */
[----:B------:R0:W-:Y:S02]  /*3660*/  @P4 STG.E.U16 desc[UR22][R6.64], R13 ;  /* 0x0000000d06004986 */ /* 0x0001e4000c101516 */
[----:B------:R-:W-:Y:S02]  /*3670*/  VIADD R3, R15, UR4 ;  /* 0x000000040f037c36 */ /* 0x000fe40008000000 */
[----:B------:R-:W-:Y:S01]  /*3680*/  VIADD R22, R0, 0xd ;  /* 0x0000000d00167836 */ /* 0x000fe20000000000 */
[----:B------:R2:W-:Y:S01]  /*3690*/  @P1 STG.E.U16 desc[UR22][R8.64], R20 ;  /* 0x0000001408001986 */ /* 0x0005e2000c101516 */
[----:B------:R-:W-:Y:S01]  /*36a0*/  ISETP.LT.AND P1, PT, R2, UR14, !P2 ;  /* 0x0000000e02007c0c */ /* 0x000fe2000d721270 */
[----:B------:R-:W-:Y:S01]  /*36b0*/  VIADD R17, R3, UR4 ;  /* 0x0000000403117c36 */ /* 0x000fe20008000000 */
[----:B------:R-:W-:Y:S01]  /*36c0*/  ISETP.LT.AND P2, PT, R88, UR14, !P2 ;  /* 0x0000000e58007c0c */ /* 0x000fe2000d741270 */
[----:B------:R3:W-:Y:S01]  /*36d0*/  @P6 STG.E.U16 desc[UR22][R10.64], R14 ;  /* 0x0000000e0a006986 */ /* 0x0007e2000c101516 */
[----:B------:R-:W-:Y:S01]  /*36e0*/  ISETP.LT.AND P6, PT, R2, UR14, !P5 ;  /* 0x0000000e02007c0c */ /* 0x000fe2000efc1270 */
[----:B------:R-:W-:Y:S01]  /*36f0*/  VIADD R21, R0, 0xe ;  /* 0x0000000e00157836 */ /* 0x000fe20000000000 */
[----:B------:R-:W-:Y:S01]  /*3700*/  ISETP.GE.AND P0, PT, R22, UR15, PT ;  /* 0x0000000f16007c0c */ /* 0x000fe2000bf06270 */
[----:B0-----:R-:W-:Y:S01]  /*3710*/  IMAD.WIDE R6, R15, 0x2, R4 ;  /* 0x000000020f067825 */ /* 0x001fe200078e0204 */
[----:B------:R-:W-:-:S02]  /*3720*/  ISETP.LT.AND P5, PT, R88, UR14, !P5 ;  /* 0x0000000e58007c0c */ /* 0x000fc4000efa1270 */
[----:B------:R-:W-:Y:S01]  /*3730*/  ISETP.GE.AND P4, PT, R21, UR15, PT ;  /* 0x0000000f15007c0c */ /* 0x000fe2000bf86270 */
[C---:B--2---:R-:W-:Y:S01]  /*3740*/  IMAD.WIDE R8, R3.reuse, 0x2, R36 ;  /* 0x0000000203087825 */ /* 0x044fe200078e0224 */
[----:B------:R-:W-:Y:S01]  /*3750*/  PRMT R20, R14, 0x7632, R20 ;  /* 0x000076320e147816 */ /* 0x000fe20000000014 */
[----:B------:R0:W-:Y:S01]  /*3760*/  @P3 STG.E.U16 desc[UR22][R6.64], R30 ;  /* 0x0000001e06003986 */ /* 0x0001e2000c101516 */
[----:B---3--:R-:W-:Y:S01]  /*3770*/  PRMT R14, R30, 0x7632, R14 ;  /* 0x000076321e0e7816 */ /* 0x008fe2000000000e */
[----:B------:R-:W-:Y:S02]  /*3780*/  IMAD.WIDE R10, R3, 0x2, R4 ;  /* 0x00000002030a7825 */ /* 0x000fe400078e0204 */
[----:B------:R-:W-:Y:S02]  /*3790*/  @P1 STG.E.U16 desc[UR22][R8.64], R20 ;  /* 0x0000001408001986 */ /* 0x000fe4000c101516 */
[----:B------:R-:W-:Y:S02]  /*37a0*/  IMAD.WIDE R12, R17, 0x2, R36 ;  /* 0x00000002110c7825 */ /* 0x000fe400078e0224 */
[----:B------:R-:W-:Y:S01]  /*37b0*/  @P2 STG.E.U16 desc[UR22][R10.64], R14 ;  /* 0x0000000e0a002986 */ /* 0x000fe2000c101516 */
[----:B------:R-:W-:Y:S01]  /*37c0*/  ISETP.LT.AND P2, PT, R2, UR14, !P4 ;  /* 0x0000000e02007c0c */ /* 0x000fe2000e741270 */
[----:B------:R-:W-:-:S02]  /*37d0*/  VIADD R0, R0, 0xf ;  /* 0x0000000f00007836 */ /* 0x000fc40000000000 */
[----:B------:R2:W-:Y:S01]  /*37e0*/  @P6 STG.E.U16 desc[UR22][R12.64], R16 ;  /* 0x000000100c006986 */ /* 0x0005e2000c101516 */
[----:B------:R-:W-:Y:S01]  /*37f0*/  ISETP.LT.AND P6, PT, R2, UR14, !P0 ;  /* 0x0000000e02007c0c */ /* 0x000fe2000c7c1270 */
[----:B------:R-:W-:Y:S01]  /*3800*/  VIADD R15, R17, UR4 ;  /* 0x00000004110f7c36 */ /* 0x000fe20008000000 */
[----:B------:R-:W-:Y:S02]  /*3810*/  ISETP.LT.AND P0, PT, R88, UR14, !P0 ;  /* 0x0000000e58007c0c */ /* 0x000fe4000c701270 */
[----:B------:R-:W-:Y:S01]  /*3820*/  ISETP.GE.AND P3, PT, R0, UR15, PT ;  /* 0x0000000f00007c0c */ /* 0x000fe2000bf66270 */
[----:B0-----:R-:W-:Y:S01]  /*3830*/  IMAD.WIDE R6, R15, 0x2, R36 ;  /* 0x000000020f067825 */ /* 0x001fe200078e0224 */
[----:B------:R-:W-:Y:S02]  /*3840*/  ISETP.LT.AND P4, PT, R88, UR14, !P4 ;  /* 0x0000000e58007c0c */ /* 0x000fe4000e781270 */
[----:B------:R-:W-:Y:S01]  /*3850*/  ISETP.LT.AND P1, PT, R2, UR14, !P3 ;  /* 0x0000000e02007c0c */ /* 0x000fe2000df21270 */
[----:B------:R-:W-:Y:S01]  /*3860*/  IMAD.WIDE R2, R17, 0x2, R4 ;  /* 0x0000000211027825 */ /* 0x000fe200078e0204 */
[----:B------:R-:W-:-:S02]  /*3870*/  ISETP.LT.AND P3, PT, R88, UR14, !P3 ;  /* 0x0000000e58007c0c */ /* 0x000fc4000df61270 */
[----:B------:R-:W-:Y:S01]  /*3880*/  PRMT R0, R16, 0x7632, R0 ;  /* 0x0000763210007816 */ /* 0x000fe20000000000 */
[C---:B--2---:R-:W-:Y:S01]  /*3890*/  VIADD R13, R15.reuse, UR4 ;  /* 0x000000040f0d7c36 */ /* 0x044fe20008000000 */
[----:B------:R0:W-:Y:S01]  /*38a0*/  @P5 STG.E.U16 desc[UR22][R2.64], R32 ;  /* 0x0000002002005986 */ /* 0x0001e2000c101516 */
[----:B------:R-:W-:Y:S01]  /*38b0*/  IMAD.WIDE R8, R15, 0x2, R4 ;  /* 0x000000020f087825 */ /* 0x000fe200078e0204 */
[----:B------:R-:W-:Y:S02]  /*38c0*/  PRMT R14, R34, 0x7632, R14 ;  /* 0x00007632220e7816 */ /* 0x000fe4000000000e */
[----:B------:R2:W-:Y:S01]  /*38d0*/  @P6 STG.E.U16 desc[UR22][R6.64], R0 ;  /* 0x0000000006006986 */ /* 0x0005e2000c101516 */
[C---:B------:R-:W-:Y:S02]  /*38e0*/  VIADD R17, R13.reuse, UR4 ;  /* 0x000000040d117c36 */ /* 0x040fe40008000000 */
[----:B------:R-:W-:-:S04]  /*38f0*/  IMAD.WIDE R10, R13, 0x2, R36 ;  /* 0x000000020d0a7825 */ /* 0x000fc800078e0224 */
[----:B------:R-:W-:Y:S01]  /*3900*/  IMAD.WIDE R12, R13, 0x2, R4 ;  /* 0x000000020d0c7825 */ /* 0x000fe200078e0204 */
[----:B0-----:R-:W-:-:S03]  /*3910*/  PRMT R3, R32, 0x7632, R3 ;  /* 0x0000763220037816 */ /* 0x001fc60000000003 */
[C---:B------:R-:W-:Y:S01]  /*3920*/  IMAD.WIDE R36, R17.reuse, 0x2, R36 ;  /* 0x0000000211247825 */ /* 0x040fe200078e0224 */
[----:B--2---:R-:W-:Y:S01]  /*3930*/  PRMT R7, R18, 0x7632, R7 ;  /* 0x0000763212077816 */ /* 0x004fe20000000007 */
[----:B------:R0:W-:Y:S02]  /*3940*/  @P0 STG.E.U16 desc[UR22][R8.64], R3 ;  /* 0x0000000308000986 */ /* 0x0001e4000c101516 */
[----:B------:R-:W-:Y:S02]  /*3950*/  IMAD.WIDE R4, R17, 0x2, R4 ;  /* 0x0000000211047825 */ /* 0x000fe400078e0204 */
[----:B------:R0:W-:Y:S04]  /*3960*/  @P2 STG.E.U16 desc[UR22][R10.64], R18 ;  /* 0x000000120a002986 */ /* 0x0001e8000c101516 */
[----:B------:R0:W-:Y:S04]  /*3970*/  @P4 STG.E.U16 desc[UR22][R12.64], R34 ;  /* 0x000000220c004986 */ /* 0x0001e8000c101516 */
[----:B------:R0:W-:Y:S04]  /*3980*/  @P1 STG.E.U16 desc[UR22][R36.64], R7 ;  /* 0x0000000724001986 */ /* 0x0001e8000c101516 */
[----:B------:R0:W-:Y:S01]  /*3990*/  @P3 STG.E.U16 desc[UR22][R4.64], R14 ;  /* 0x0000000e04003986 */ /* 0x0001e2000c101516 */
[----:B-1----:R-:W-:Y:S06]  /*39a0*/  BAR.SYNC.DEFER_BLOCKING 0x0 ;  /* 0x0000000000007b1d */ /* 0x002fec0000010000 */
[----:B------:R-:W-:Y:S05]  /*39b0*/  BRA.U UP0, `(.L_x_13) ;  /* 0x00000001009c7547 */ /* 0x000fea000b800000 */
[----:B------:R-:W1:Y:S01]  /*39c0*/  S2UR UR5, SR_CgaCtaId ;  /* 0x00000000000579c3 */ /* 0x000e620000008800 */
[----:B------:R-:W-:Y:S01]  /*39d0*/  NOP ;  /* 0x0000000000007918 */ /* 0x000fe20000000000 */
[----:B------:R-:W-:Y:S01]  /*39e0*/  UMOV UR4, 0x50 ;  /* 0x0000005000047882 */ /* 0x000fe20000000000 */
[----:B------:R-:W-:Y:S02]  /*39f0*/  IMAD.U32 R0, RZ, RZ, UR8 ;  /* 0x00000008ff007e24 */ /* 0x000fe4000f8e00ff */
[----:B0-----:R-:W-:-:S03]  /*3a00*/  IMAD.MOV.U32 R3, RZ, RZ, 0x1 ;  /* 0x00000001ff037424 */ /* 0x001fc600078e00ff */
[----:B------:R-:W-:-:S04]  /*3a10*/  LOP3.LUT R0, R0, 0xffff, RZ, 0xc0, !PT ;  /* 0x0000ffff00007812 */ /* 0x000fc800078ec0ff */
[----:B------:R-:W-:-:S05]  /*3a20*/  SHF.R.U32.HI R0, RZ, 0x5, R0 ;  /* 0x00000005ff007819 */ /* 0x000fca0000011600 */
[----:B------:R-:W-:Y:S01]  /*3a30*/  VIADD R2, R0, 0x10 ;  /* 0x0000001000027836 */ /* 0x000fe20000000000 */
[----:B------:R-:W-:Y:S01]  /*3a40*/  SHF.L.U32 R0, R3, R0, RZ ;  /* 0x0000000003007219 */ /* 0x000fe200000006ff */
[----:B-1----:R-:W-:-:S03]  /*3a50*/  ULEA UR6, UR5, UR4, 0x18 ;  /* 0x0000000405067291 */ /* 0x002fc6000f8ec0ff */
[----:B------:R-:W-:-:S04]  /*3a60*/  SHF.L.U32 R3, R3, R2, RZ ;  /* 0x0000000203037219 */ /* 0x000fc800000006ff */
[----:B------:R-:W-:Y:S02]  /*3a70*/  LOP3.LUT R0, R3, R0, RZ, 0xfc, !PT ;  /* 0x0000000003007212 */ /* 0x000fe400078efcff */
[----:B------:R-:W0:Y:S02]  /*3a80*/  LDS R5, [UR6] ;  /* 0x00000006ff057984 */ /* 0x000e240008000800 */
[C---:B------:R-:W-:Y:S02]  /*3a90*/  LOP3.LUT R2, R0.reuse, 0xffff, RZ, 0xc0, !PT ;  /* 0x0000ffff00027812 */ /* 0x040fe400078ec0ff */
[----:B0-----:R-:W-:-:S04]  /*3aa0*/  LOP3.LUT R3, R0, 0xffff, R5, 0x80, !PT ;  /* 0x0000ffff00037812 */ /* 0x001fc800078e8005 */
[----:B------:R-:W-:-:S13]  /*3ab0*/  ISETP.NE.AND P0, PT, R3, R2, PT ;  /* 0x000000020300720c */ /* 0x000fda0003f05270 */
[----:B------:R-:W-:Y:S05]  /*3ac0*/  @P0 BRA `(.L_x_14) ;  /* 0x0000000000500947 */ /* 0x000fea0003800000 */
[----:B------:R-:W-:Y:S02]  /*3ad0*/  SHF.R.U32.HI R5, RZ, 0x10, R5 ;  /* 0x00000010ff057819 */ /* 0x000fe40000011605 */
[----:B------:R-:W-:-:S04]  /*3ae0*/  SHF.R.U32.HI R2, RZ, 0x10, R0 ;  /* 0x00000010ff027819 */ /* 0x000fc80000011600 */
[----:B------:R-:W-:-:S04]  /*3af0*/  LOP3.LUT R5, R5, R2, RZ, 0xc0, !PT ;  /* 0x0000000205057212 */ /* 0x000fc800078ec0ff */
[----:B------:R-:W-:-:S13]  /*3b00*/  ISETP.NE.AND P0, PT, R5, R2, PT ;  /* 0x000000020500720c */ /* 0x000fda0003f05270 */
[----:B------:R-:W-:Y:S05]  /*3b10*/  @P0 BRA `(.L_x_15) ;  /* 0x0000000000300947 */ /* 0x000fea0003800000 */
[----:B------:R-:W-:Y:S01]  /*3b20*/  R2UR UR4, R0 ;  /* 0x00000000000472ca */ /* 0x000fe200000e0000 */
[----:B------:R-:W-:Y:S01]  /*3b30*/  VOTEU.ANY UR5, UPT, PT ;  /* 0x0000000000057886 */ /* 0x000fe200038e0100 */
[----:B------:R-:W0:Y:S01]  /*3b40*/  S2R R0, SR_LANEID ;  /* 0x0000000000007919 */ /* 0x000e220000000000 */
[----:B------:R-:W-:-:S10]  /*3b50*/  UFLO.U32 UR5, UR5 ;  /* 0x00000005000572bd */ /* 0x000fd400080e0000 */
[----:B------:R-:W-:-:S06]  /*3b60*/  ULOP3.LUT UR4, URZ, UR4, URZ, 0x33, !UPT ;  /* 0x00000004ff047292 */ /* 0x000fcc000f8e33ff */
[----:B------:R-:W-:-:S04]  /*3b70*/  IMAD.U32 R2, RZ, RZ, UR4 ;  /* 0x00000004ff027e24 */ /* 0x000fc8000f8e00ff */
[----:B------:R-:W1:Y:S02]  /*3b80*/  REDUX UR7, R2 ;  /* 0x00000000020773c4 */ /* 0x000e640000000000 */
[----:B------:R2:W-:Y:S01]  /*3b90*/  UTCATOMSWS.AND URZ, UR4 ;  /* 0x0000000400ff79e3 */ /* 0x0005e20008000000 */
[----:B0-----:R-:W-:Y:S01]  /*3ba0*/  ISETP.EQ.U32.AND P0, PT, R0, UR5, PT ;  /* 0x0000000500007c0c */ /* 0x001fe2000bf02070 */
[----:B-1----:R-:W-:-:S12]  /*3bb0*/  IMAD.U32 R0, RZ, RZ, UR7 ;  /* 0x00000007ff007e24 */ /* 0x002fd8000f8e00ff */
[----:B------:R2:W-:Y:S01]  /*3bc0*/  @P0 ATOMS.AND RZ, [UR6], R0 ;  /* 0x00000000ffff098c */ /* 0x0005e2000a800006 */
[----:B------:R-:W-:Y:S05]  /*3bd0*/  BRA `(.L_x_13) ;  /* 0x0000000000147947 */ /* 0x000fea0003800000 */
.L_x_15:
[----:B------:R-:W-:-:S07]  /*3be0*/  MOV R2, 0x3c00 ;  /* 0x00003c0000027802 */ /* 0x000fce0000000f00 */
[----:B------:R-:W-:Y:S05]  /*3bf0*/  CALL.REL.NOINC `($__internal_0_$__cuda_sm10x_tcgen05_guardrail_trap_col_being_dealloced_not_returned_by_alloc) ;  /* 0x00000000002c7944 */ /* 0x000fea0003c00000 */
[----:B------:R-:W-:Y:S05]  /*3c00*/  BRA `(.L_x_13) ;  /* 0x0000000000087947 */ /* 0x000fea0003800000 */
.L_x_14:
[----:B------:R-:W-:-:S07]  /*3c10*/  MOV R2, 0x3c30 ;  /* 0x00003c3000027802 */ /* 0x000fce0000000f00 */
[----:B------:R-:W-:Y:S05]  /*3c20*/  CALL.REL.NOINC `($__internal_2_$__cuda_sm10x_tcgen05_guardrail_trap_unallocated_columns_being_dealloced) ;  /* 0x0000000000387944 */ /* 0x000fea0003c00000 */
.L_x_13:
[----:B------:R-:W-:Y:S01]  /*3c30*/  NOP ;  /* 0x0000000000007918 */ /* 0x000fe20000000000 */
[----:B--2---:R-:W-:Y:S05]  /*3c40*/  EXIT ;  /* 0x000000000000794d */ /* 0x004fea0003800000 */
.L_x_8:
[----:B------:R-:W0:Y:S02]  /*3c50*/  SYNCS.PHASECHK.TRANS64.TRYWAIT P3, [UR19], R69 ;  /* 0x00000045ff0075a7 */ /* 0x000e240008061113 */
[----:B0-----:R-:W-:Y:S05]  /*3c60*/  @!P3 BRA `(.L_x_8) ;  /* 0xfffffffc00f8b947 */ /* 0x001fea000383ffff */
[----:B------:R-:W-:Y:S05]  /*3c70*/  BRA `(.L_x_16) ;  /* 0xffffffe400147947 */ /* 0x000fea000383ffff */
.L_x_12:
[----:B------:R-:W0:Y:S02]  /*3c80*/  SYNCS.PHASECHK.TRANS64.TRYWAIT P0, [UR19], R3 ;  /* 0x00000003ff0075a7 */ /* 0x000e240008001113 */
[----:B0-----:R-:W-:Y:S05]  /*3c90*/  @!P0 BRA `(.L_x_12) ;  /* 0xfffffffc00f88947 */ /* 0x001fea000383ffff */
[----:B------:R-:W-:Y:S05]  /*3ca0*/  BRA `(.L_x_11) ;  /* 0xfffffff000407947 */ /* 0x000fea000383ffff */
        .weak           $__internal_0_$__cuda_sm10x_tcgen05_guardrail_trap_col_being_dealloced_not_returned_by_alloc
        .type           $__internal_0_$__cuda_sm10x_tcgen05_guardrail_trap_col_being_dealloced_not_returned_by_alloc,@function
        .size           $__internal_0_$__cuda_sm10x_tcgen05_guardrail_trap_col_being_dealloced_not_returned_by_alloc,($__internal_1_$__cuda_sm10x_tcgen05_guardrail_trap_phase_invalid_during_alloc - $__internal_0_$__cuda_sm10x_tcgen05_guardrail_trap_col_being_dealloced_not_returned_by_alloc)
$__internal_0_$__cuda_sm10x_tcgen05_guardrail_trap_col_being_dealloced_not_returned_by_alloc:
[----:B------:R-:W-:Y:S05]  /*3cb0*/  BPT.TRAP 0x1 ;  /* 0x000000040000795c */ /* 0x000fea0000300000 */
[----:B------:R-:W-:-:S04]  /*3cc0*/  IMAD.MOV.U32 R3, RZ, RZ, 0x0 ;  /* 0x00000000ff037424 */ /* 0x000fc800078e00ff */
[----:B------:R-:W-:Y:S05]  /*3cd0*/  RET.REL.NODEC R2 `(matmul_kernel) ;  /* 0xffffffc002c87950 */ /* 0x000fea0003c3ffff */
        .weak           $__internal_1_$__cuda_sm10x_tcgen05_guardrail_trap_phase_invalid_during_alloc
        .type           $__internal_1_$__cuda_sm10x_tcgen05_guardrail_trap_phase_invalid_during_alloc,@function
        .size           $__internal_1_$__cuda_sm10x_tcgen05_guardrail_trap_phase_invalid_during_alloc,($__internal_2_$__cuda_sm10x_tcgen05_guardrail_trap_unallocated_columns_being_dealloced - $__internal_1_$__cuda_sm10x_tcgen05_guardrail_trap_phase_invalid_during_alloc)
$__internal_1_$__cuda_sm10x_tcgen05_guardrail_trap_phase_invalid_during_alloc:
[----:B------:R-:W-:Y:S05]  /*3ce0*/  BPT.TRAP 0x1 ;  /* 0x000000040000795c */ /* 0x000fea0000300000 */
[----:B------:R-:W-:-:S04]  /*3cf0*/  IMAD.MOV.U32 R3, RZ, RZ, 0x0 ;  /* 0x00000000ff037424 */ /* 0x000fc800078e00ff */
[----:B------:R-:W-:Y:S05]  /*3d00*/  RET.REL.NODEC R2 `(matmul_kernel) ;  /* 0xffffffc002bc7950 */ /* 0x000fea0003c3ffff */
        .weak           $__internal_2_$__cuda_sm10x_tcgen05_guardrail_trap_unallocated_columns_being_dealloced
        .type           $__internal_2_$__cuda_sm10x_tcgen05_guardrail_trap_unallocated_columns_being_dealloced,@function
        .size           $__internal_2_$__cuda_sm10x_tcgen05_guardrail_trap_unallocated_columns_being_dealloced,(.L_x_20 - $__internal_2_$__cuda_sm10x_tcgen05_guardrail_trap_unallocated_columns_being_dealloced)
$__internal_2_$__cuda_sm10x_tcgen05_guardrail_trap_unallocated_columns_being_dealloced:
[----:B------:R-:W-:Y:S05]  /*3d10*/  BPT.TRAP 0x1 ;  /* 0x000000040000795c */ /* 0x000fea0000300000 */
[----:B------:R-:W-:-:S04]  /*3d20*/  IMAD.MOV.U32 R3, RZ, RZ, 0x0 ;  /* 0x00000000ff037424 */ /* 0x000fc800078e00ff */
[----:B------:R-:W-:Y:S05]  /*3d30*/  RET.REL.NODEC R2 `(matmul_kernel) ;  /* 0xffffffc002b07950 */ /* 0x000fea0003c3ffff */
.L_x_17:
[----:B------:R-:W-:-:S00]  /*3d40*/  BRA `(.L_x_17) ;  /* 0xfffffffc00fc7947 */ /* 0x000fc0000383ffff */
[----:B------:R-:W-:-:S00]  /*3d50*/  NOP ;  /* 0x0000000000007918 */ /* 0x000fc00000000000 */
        /* <DEDUP_REMOVED lines=10> */
.L_x_20:


//--------------------- .nv.shared.matmul_kernel  --------------------------
	.section	.nv.shared.matmul_kernel,"aw",@nobits
	.sectionflags	@""
	.align	16
	.zero		1024


//--------------------- .nv.shared.reserved.0     --------------------------
	.section	.nv.shared.reserved.0,"aw",@nobits
	.align	8
	.weak		__nv_reservedSMEM_offset_0_alias
	.size		__nv_reservedSMEM_offset_0_alias, 0, 64
	.other		__nv_reservedSMEM_offset_0_alias,@"STO_CUDA_RESERVED_SHARED STV_DEFAULT"
__nv_reservedSMEM_offset_0_alias:
	.zero		0
.nv.shared.reserved.0:
	.zero		64
	.weak		__nv_reservedSMEM_allocation_phase
	.type		__nv_reservedSMEM_allocation_phase,@object
	.size		__nv_reservedSMEM_allocation_phase,(.L_0 - __nv_reservedSMEM_allocation_phase)
__nv_reservedSMEM_allocation_phase:
	.zero		1
.L_0:
	.zero		7
	.weak		__nv_reservedSMEM_devtool_atexit_pc
	.type		__nv_reservedSMEM_devtool_atexit_pc,@object
	.size		__nv_reservedSMEM_devtool_atexit_pc,(__nv_reservedSMEM_allocation_mask - __nv_reservedSMEM_devtool_atexit_pc)
__nv_reservedSMEM_devtool_atexit_pc:
	.zero		8
	.weak		__nv_reservedSMEM_allocation_mask
	.type		__nv_reservedSMEM_allocation_mask,@object
	.size		__nv_reservedSMEM_allocation_mask,(.L_2 - __nv_reservedSMEM_allocation_mask)
__nv_reservedSMEM_allocation_mask:
	.zero		4
.L_2:


//--------------------- .nv.constant0.matmul_kernel --------------------------
	.section	.nv.constant0.matmul_kernel,"a",@progbits
	.sectionflags	@""
	.align	4
.nv.constant0.matmul_kernel:
	.zero		976


//--------------------- SYMBOLS --------------------------

	.type		.nv.reservedSmem.offset0,@object
	.size		.nv.reservedSmem.offset0,0x4
	.type		.nv.reservedSmem.cap,@object
	.size		.nv.reservedSmem.cap,0x4
